	.headerflags	@"EF_CUDA_TEXMODE_UNIFIED EF_CUDA_64BIT_ADDRESS EF_CUDA_SM86 EF_CUDA_VIRTUAL_SM(EF_CUDA_SM86)"
	.elftype	@"ET_EXEC"


//--------------------- .nv.info                  --------------------------
	.section	.nv.info,"",@"SHT_CUDA_INFO"
	.align	4


	//----- nvinfo : EIATTR_REGCOUNT
	.align		4
        /*0000*/ 	.byte	0x04, 0x2f
        /*0002*/ 	.short	(.L_8 - .L_7)
	.align		4
.L_7:
        /*0004*/ 	.word	index@(triton_red_fused_add_embedding_native_layer_norm_0)
        /*0008*/ 	.word	0x00000027


	//----- nvinfo : EIATTR_MIN_STACK_SIZE
	.align		4
.L_8:
        /*000c*/ 	.byte	0x04, 0x12
        /*000e*/ 	.short	(.L_10 - .L_9)
	.align		4
.L_9:
        /*0010*/ 	.word	index@(triton_red_fused_add_embedding_native_layer_norm_0)
        /*0014*/ 	.word	0x00000000


	//----- nvinfo : EIATTR_FRAME_SIZE
	.align		4
.L_10:
        /*0018*/ 	.byte	0x04, 0x11
        /*001a*/ 	.short	(.L_12 - .L_11)
	.align		4
.L_11:
        /*001c*/ 	.word	index@(triton_red_fused_add_embedding_native_layer_norm_0)
        /*0020*/ 	.word	0x00000000


	//----- nvinfo : EIATTR_MIN_STACK_SIZE
	.align		4
.L_12:
        /*0024*/ 	.byte	0x04, 0x12
        /*0026*/ 	.short	(.L_14 - .L_13)
	.align		4
.L_13:
        /*0028*/ 	.word	index@(triton_red_fused_add_embedding_native_layer_norm_0)
        /*002c*/ 	.word	0x00000000
.L_14:


//--------------------- .nv.info.triton_red_fused_add_embedding_native_layer_norm_0 --------------------------
	.section	.nv.info.triton_red_fused_add_embedding_native_layer_norm_0,"",@"SHT_CUDA_INFO"
	.sectionflags	@""
	.align	4


	//----- nvinfo : EIATTR_CUDA_API_VERSION
	.align		4
        /*0000*/ 	.byte	0x04, 0x37
        /*0002*/ 	.short	(.L_16 - .L_15)
.L_15:
        /*0004*/ 	.word	0x0000007c


	//----- nvinfo : EIATTR_SW2861232_WAR
	.align		4
.L_16:
        /*0008*/ 	.byte	0x01, 0x35
	.zero		2


	//----- nvinfo : EIATTR_PARAM_CBANK
	.align		4
        /*000c*/ 	.byte	0x04, 0x0a
        /*000e*/ 	.short	(.L_18 - .L_17)
	.align		4
.L_17:
        /*0010*/ 	.word	index@(.nv.constant0.triton_red_fused_add_embedding_native_layer_norm_0)
        /*0014*/ 	.short	0x0160
        /*0016*/ 	.short	0x0048


	//----- nvinfo : EIATTR_CBANK_PARAM_SIZE
	.align		4
.L_18:
        /*0018*/ 	.byte	0x03, 0x19
        /*001a*/ 	.short	0x0048


	//----- nvinfo : EIATTR_KPARAM_INFO
	.align		4
        /*001c*/ 	.byte	0x04, 0x17
        /*001e*/ 	.short	(.L_20 - .L_19)
.L_19:
        /*0020*/ 	.word	0x00000000
        /*0024*/ 	.short	0x0009
        /*0026*/ 	.short	0x0040
        /*0028*/ 	.byte	0x00, 0xf4, 0x21, 0x00


	//----- nvinfo : EIATTR_KPARAM_INFO
	.align		4
.L_20:
        /*002c*/ 	.byte	0x04, 0x17
        /*002e*/ 	.short	(.L_22 - .L_21)
.L_21:
        /*0030*/ 	.word	0x00000000
        /*0034*/ 	.short	0x0008
        /*0036*/ 	.short	0x003c
        /*0038*/ 	.byte	0x00, 0xf0, 0x11, 0x00


	//----- nvinfo : EIATTR_KPARAM_INFO
	.align		4
.L_22:
        /*003c*/ 	.byte	0x04, 0x17
        /*003e*/ 	.short	(.L_24 - .L_23)
.L_23:
        /*0040*/ 	.word	0x00000000
        /*0044*/ 	.short	0x0007
        /*0046*/ 	.short	0x0038
        /*0048*/ 	.byte	0x00, 0xf0, 0x11, 0x00


	//----- nvinfo : EIATTR_KPARAM_INFO
	.align		4
.L_24:
        /*004c*/ 	.byte	0x04, 0x17
        /*004e*/ 	.short	(.L_26 - .L_25)
.L_25:
        /*0050*/ 	.word	0x00000000
        /*0054*/ 	.short	0x0006
        /*0056*/ 	.short	0x0030
        /*0058*/ 	.byte	0x00, 0xf4, 0x21, 0x00


	//----- nvinfo : EIATTR_KPARAM_INFO
	.align		4
.L_26:
        /*005c*/ 	.byte	0x04, 0x17
        /*005e*/ 	.short	(.L_28 - .L_27)
.L_27:
        /*0060*/ 	.word	0x00000000
        /*0064*/ 	.short	0x0005
        /*0066*/ 	.short	0x0028
        /*0068*/ 	.byte	0x00, 0xf4, 0x21, 0x00


	//----- nvinfo : EIATTR_KPARAM_INFO
	.align		4
.L_28:
        /*006c*/ 	.byte	0x04, 0x17
        /*006e*/ 	.short	(.L_30 - .L_29)
.L_29:
        /*0070*/ 	.word	0x00000000
        /*0074*/ 	.short	0x0004
        /*0076*/ 	.short	0x0020
        /*0078*/ 	.byte	0x00, 0xf4, 0x21, 0x00


	//----- nvinfo : EIATTR_KPARAM_INFO
	.align		4
.L_30:
        /*007c*/ 	.byte	0x04, 0x17
        /*007e*/ 	.short	(.L_32 - .L_31)
.L_31:
        /*0080*/ 	.word	0x00000000
        /*0084*/ 	.short	0x0003
        /*0086*/ 	.short	0x0018
        /*0088*/ 	.byte	0x00, 0xf4, 0x21, 0x00


	//----- nvinfo : EIATTR_KPARAM_INFO
	.align		4
.L_32:
        /*008c*/ 	.byte	0x04, 0x17
        /*008e*/ 	.short	(.L_34 - .L_33)
.L_33:
        /*0090*/ 	.word	0x00000000
        /*0094*/ 	.short	0x0002
        /*0096*/ 	.short	0x0010
        /*0098*/ 	.byte	0x00, 0xf4, 0x21, 0x00


	//----- nvinfo : EIATTR_KPARAM_INFO
	.align		4
.L_34:
        /*009c*/ 	.byte	0x04, 0x17
        /*009e*/ 	.short	(.L_36 - .L_35)
.L_35:
        /*00a0*/ 	.word	0x00000000
        /*00a4*/ 	.short	0x0001
        /*00a6*/ 	.short	0x0008
        /*00a8*/ 	.byte	0x00, 0xf4, 0x21, 0x00


	//----- nvinfo : EIATTR_KPARAM_INFO
	.align		4
.L_36:
        /*00ac*/ 	.byte	0x04, 0x17
        /*00ae*/ 	.short	(.L_38 - .L_37)
.L_37:
        /*00b0*/ 	.word	0x00000000
        /*00b4*/ 	.short	0x0000
        /*00b6*/ 	.short	0x0000
        /*00b8*/ 	.byte	0x00, 0xf4, 0x21, 0x00


	//----- nvinfo : EIATTR_MAXREG_COUNT
	.align		4
.L_38:
        /*00bc*/ 	.byte	0x03, 0x1b
        /*00be*/ 	.short	0x00ff


	//----- nvinfo : EIATTR_EXTERNS
	.align		4
        /*00c0*/ 	.byte	0x04, 0x0f
        /*00c2*/ 	.short	(.L_40 - .L_39)


	//   ....[0]....
	.align		4
.L_39:
        /*00c4*/ 	.word	index@(__assertfail)


	//----- nvinfo : EIATTR_COOP_GROUP_MASK_REGIDS
	.align		4
.L_40:
        /*00c8*/ 	.byte	0x04, 0x29
        /*00ca*/ 	.short	(.L_42 - .L_41)


	//   ....[0]....
.L_41:
        /*00cc*/ 	.word	0xffffffff


	//   ....[1]....
        /*00d0*/ 	.word	0xffffffff


	//   ....[2]....
        /*00d4*/ 	.word	0xffffffff


	//----- nvinfo : EIATTR_COOP_GROUP_INSTR_OFFSETS
	.align		4
.L_42:
        /*00d8*/ 	.byte	0x04, 0x28
        /*00da*/ 	.short	(.L_44 - .L_43)


	//   ....[0]....
.L_43:
        /*00dc*/ 	.word	0x000013b0


	//   ....[1]....
        /*00e0*/ 	.word	0x00001640


	//   ....[2]....
        /*00e4*/ 	.word	0x000016b0


	//----- nvinfo : EIATTR_SYSCALL_OFFSETS
	.align		4
.L_44:
        /*00e8*/ 	.byte	0x04, 0x46
        /*00ea*/ 	.short	(.L_46 - .L_45)


	//   ....[0]....
.L_45:
        /*00ec*/ 	.word	0x00001de0


	//   ....[1]....
        /*00f0*/ 	.word	0x00001f10


	//----- nvinfo : EIATTR_EXIT_INSTR_OFFSETS
	.align		4
.L_46:
        /*00f4*/ 	.byte	0x04, 0x1c
        /*00f6*/ 	.short	(.L_48 - .L_47)


	//   ....[0]....
.L_47:
        /*00f8*/ 	.word	0x00001cb0


	//----- nvinfo : EIATTR_REQNTID
	.align		4
.L_48:
        /*00fc*/ 	.byte	0x04, 0x10
        /*00fe*/ 	.short	(.L_50 - .L_49)
.L_49:
        /*0100*/ 	.word	0x00000080
        /*0104*/ 	.word	0x00000001
        /*0108*/ 	.word	0x00000001


	//----- nvinfo : EIATTR_CRS_STACK_SIZE
	.align		4
.L_50:
        /*010c*/ 	.byte	0x04, 0x1e
        /*010e*/ 	.short	(.L_52 - .L_51)
.L_51:
        /*0110*/ 	.word	0x00000000
.L_52:


//--------------------- .nv.callgraph             --------------------------
	.section	.nv.callgraph,"",@"SHT_CUDA_CALLGRAPH"
	.align	4
	.sectionentsize	8
	.align		4
        /*0000*/ 	.word	0x00000000
	.align		4
        /*0004*/ 	.word	0xffffffff
	.align		4
        /*0008*/ 	.word	index@(triton_red_fused_add_embedding_native_layer_norm_0)
	.align		4
        /*000c*/ 	.word	index@(__assertfail)
	.align		4
        /*0010*/ 	.word	0x00000000
	.align		4
        /*0014*/ 	.word	0xfffffffe
	.align		4
        /*0018*/ 	.word	0x00000000
	.align		4
        /*001c*/ 	.word	0xfffffffd
	.align		4
        /*0020*/ 	.word	0x00000000
	.align		4
        /*0024*/ 	.word	0xfffffffc


//--------------------- .nv.rel.action            --------------------------
	.section	.nv.rel.action,"",@"SHT_CUDA_RELOCINFO"
	.align	8
	.sectionentsize	8
        /*0000*/ 	.byte	0x73, 0x00, 0x00, 0x00, 0x00, 0x00, 0x00, 0x00, 0x00, 0x00, 0x00, 0x11, 0x25, 0x00, 0x05, 0x36


//--------------------- .nv.constant4             --------------------------
	.section	.nv.constant4,"a",@progbits
	.align	8
	.align		8
.nv.constant4:
        /*0000*/ 	.dword	__assertfail
	.align		8
        /*0008*/ 	.dword	assertFunc_1
	.align		8
        /*0010*/ 	.dword	assertFile_1
	.align		8
        /*0018*/ 	.dword	assertMessage_1
	.align		8
        /*0020*/ 	.dword	assertFunc_0
	.align		8
        /*0028*/ 	.dword	assertFile_0
	.align		8
        /*0030*/ 	.dword	assertMessage_0
	.align		8
        /*0038*/ 	.dword	_$_str


//--------------------- .nv.constant0.triton_red_fused_add_embedding_native_layer_norm_0 --------------------------
	.section	.nv.constant0.triton_red_fused_add_embedding_native_layer_norm_0,"a",@progbits
	.sectionflags	@""
	.align	4
.nv.constant0.triton_red_fused_add_embedding_native_layer_norm_0:
	.zero		424


//--------------------- .text.triton_red_fused_add_embedding_native_layer_norm_0 --------------------------
	.section	.text.triton_red_fused_add_embedding_native_layer_norm_0,"ax",@progbits
	.sectionflags	@"SHF_BARRIERS=1"
	.sectioninfo	@"SHI_REGISTERS=39"
	.align	128
        .global         triton_red_fused_add_embedding_native_layer_norm_0
        .type           triton_red_fused_add_embedding_native_layer_norm_0,@function
        .size           triton_red_fused_add_embedding_native_layer_norm_0,(.L_x_6 - triton_red_fused_add_embedding_native_layer_norm_0)
        .other          triton_red_fused_add_embedding_native_layer_norm_0,@"STO_CUDA_ENTRY STV_DEFAULT"
triton_red_fused_add_embedding_native_layer_norm_0:
.text.triton_red_fused_add_embedding_native_layer_norm_0:
[----:B------:R-:W-:Y:S02]  /*0000*/  IMAD.MOV.U32 R1, RZ, RZ, c[0x0][0x28] ;  /* 0x00000a00ff017624 */ /* 0x000fe400078e00ff */
[----:B------:R-:W0:Y:S01]  /*0010*/  S2R R4, SR_TID.X ;  /* 0x0000000000047919 */ /* 0x000e220000002100 */
[----:B------:R-:W-:Y:S01]  /*0020*/  IMAD.MOV.U32 R29, RZ, RZ, 0x8 ;  /* 0x00000008ff1d7424 */ /* 0x000fe200078e00ff */
[----:B------:R-:W-:Y:S01]  /*0030*/  CS2R R6, SRZ ;  /* 0x0000000000067805 */ /* 0x000fe2000001ff00 */
[----:B------:R-:W-:Y:S01]  /*0040*/  ULDC.64 UR4, c[0x0][0x118] ;  /* 0x0000460000047ab9 */ /* 0x000fe20000000a00 */
[----:B------:R-:W1:Y:S01]  /*0050*/  S2R R0, SR_CTAID.X ;  /* 0x0000000000007919 */ /* 0x000e620000002500 */
[----:B0-----:R-:W-:Y:S01]  /*0060*/  SHF.R.U32.HI R2, RZ, 0x3, R4 ;  /* 0x00000003ff027819 */ /* 0x001fe20000011604 */
[----:B-1----:R-:W-:-:S03]  /*0070*/  IMAD.SHL.U32 R5, R0, 0x40, RZ ;  /* 0x0000004000057824 */ /* 0x002fc600078e00ff */
[----:B------:R-:W-:-:S04]  /*0080*/  SGXT.U32 R2, R2, 0x4 ;  /* 0x000000040202781a */ /* 0x000fc80000000000 */
[----:B------:R-:W-:-:S04]  /*0090*/  LOP3.LUT R28, R2, R5, RZ, 0xfc, !PT ;  /* 0x00000005021c7212 */ /* 0x000fc800078efcff */
[C---:B------:R-:W-:Y:S01]  /*00a0*/  ISETP.GE.AND P0, PT, R28.reuse, 0x4d, PT ;  /* 0x0000004d1c00780c */ /* 0x040fe20003f06270 */
[C---:B------:R-:W-:Y:S01]  /*00b0*/  IMAD.WIDE R18, R28.reuse, R29, c[0x0][0x160] ;  /* 0x000058001c127625 */ /* 0x040fe200078e021d */
[----:B------:R-:W-:-:S04]  /*00c0*/  LOP3.LUT R2, R28, 0x10, RZ, 0xfc, !PT ;  /* 0x000000101c027812 */ /* 0x000fc800078efcff */
[----:B------:R-:W-:Y:S02]  /*00d0*/  ISETP.GE.AND P1, PT, R2, 0x4d, PT ;  /* 0x0000004d0200780c */ /* 0x000fe40003f26270 */
[----:B------:R-:W-:Y:S01]  /*00e0*/  LOP3.LUT R2, R28, 0x20, RZ, 0xfc, !PT ;  /* 0x000000201c027812 */ /* 0x000fe200078efcff */
[----:B------:R-:W-:-:S03]  /*00f0*/  CS2R R8, SRZ ;  /* 0x0000000000087805 */ /* 0x000fc6000001ff00 */
[----:B------:R-:W-:Y:S01]  /*0100*/  ISETP.GE.AND P2, PT, R2, 0x4d, PT ;  /* 0x0000004d0200780c */ /* 0x000fe20003f46270 */
[----:B------:R0:W2:Y:S01]  /*0110*/  @!P0 LDG.E.EL.64 R6, [R18.64] ;  /* 0x0000000412068981 */ /* 0x0000a2000c2e1b00 */
[----:B------:R-:W-:Y:S01]  /*0120*/  LOP3.LUT R2, R28, 0x30, RZ, 0xfc, !PT ;  /* 0x000000301c027812 */ /* 0x000fe200078efcff */
[----:B------:R-:W-:-:S04]  /*0130*/  CS2R R10, SRZ ;  /* 0x00000000000a7805 */ /* 0x000fc8000001ff00 */
[----:B------:R0:W3:Y:S01]  /*0140*/  @!P1 LDG.E.EL.64 R8, [R18.64+0x80] ;  /* 0x0000800412089981 */ /* 0x0000e2000c2e1b00 */
[----:B------:R-:W-:-:S05]  /*0150*/  ISETP.GE.AND P3, PT, R2, 0x4d, PT ;  /* 0x0000004d0200780c */ /* 0x000fca0003f66270 */
[----:B------:R0:W4:Y:S01]  /*0160*/  @!P2 LDG.E.EL.64 R10, [R18.64+0x100] ;  /* 0x00010004120aa981 */ /* 0x000122000c2e1b00 */
[----:B------:R-:W-:-:S07]  /*0170*/  CS2R R12, SRZ ;  /* 0x00000000000c7805 */ /* 0x000fce000001ff00 */
[----:B------:R0:W4:Y:S01]  /*0180*/  @!P3 LDG.E.EL.64 R12, [R18.64+0x180] ;  /* 0x00018004120cb981 */ /* 0x000122000c2e1b00 */
[----:B------:R-:W-:Y:S01]  /*0190*/  SHF.R.U32.HI R2, RZ, 0x1, R4 ;  /* 0x00000001ff027819 */ /* 0x000fe20000011604 */
[----:B------:R-:W-:-:S03]  /*01a0*/  CS2R R14, SRZ ;  /* 0x00000000000e7805 */ /* 0x000fc6000001ff00 */
[----:B------:R-:W-:-:S04]  /*01b0*/  SGXT.U32 R2, R2, 0x6 ;  /* 0x000000060202781a */ /* 0x000fc80000000000 */
[----:B------:R-:W-:Y:S01]  /*01c0*/  LOP3.LUT R5, R2, R5, RZ, 0xfc, !PT ;  /* 0x0000000502057212 */ /* 0x000fe200078efcff */
[----:B------:R-:W-:Y:S01]  /*01d0*/  CS2R R16, SRZ ;  /* 0x0000000000107805 */ /* 0x000fe2000001ff00 */
[----:B0-----:R-:W-:Y:S01]  /*01e0*/  CS2R R18, SRZ ;  /* 0x0000000000127805 */ /* 0x001fe2000001ff00 */
[----:B------:R-:W-:Y:S01]  /*01f0*/  CS2R R20, SRZ ;  /* 0x0000000000147805 */ /* 0x000fe2000001ff00 */
[----:B------:R-:W-:Y:S01]  /*0200*/  CS2R R22, SRZ ;  /* 0x0000000000167805 */ /* 0x000fe2000001ff00 */
[C---:B------:R-:W-:Y:S01]  /*0210*/  IMAD.WIDE R24, R5.reuse, R29, c[0x0][0x160] ;  /* 0x0000580005187625 */ /* 0x040fe200078e021d */
[----:B------:R-:W-:-:S03]  /*0220*/  ISETP.GE.AND P6, PT, R5, 0x4d, PT ;  /* 0x0000004d0500780c */ /* 0x000fc60003fc6270 */
[----:B------:R-:W-:-:S04]  /*0230*/  IMAD.WIDE R26, R5, R29, c[0x0][0x170] ;  /* 0x00005c00051a7625 */ /* 0x000fc800078e021d */
[----:B------:R-:W-:-:S05]  /*0240*/  IMAD.WIDE R28, R28, R29, c[0x0][0x170] ;  /* 0x00005c001c1c7625 */ /* 0x000fca00078e021d */
[----:B------:R0:W5:Y:S04]  /*0250*/  @!P0 LDG.E.EL.64 R16, [R28.64] ;  /* 0x000000041c108981 */ /* 0x000168000c2e1b00 */
[----:B------:R0:W5:Y:S04]  /*0260*/  @!P1 LDG.E.EL.64 R18, [R28.64+0x80] ;  /* 0x000080041c129981 */ /* 0x000168000c2e1b00 */
[----:B------:R0:W5:Y:S04]  /*0270*/  @!P2 LDG.E.EL.64 R20, [R28.64+0x100] ;  /* 0x000100041c14a981 */ /* 0x000168000c2e1b00 */
[----:B------:R0:W5:Y:S04]  /*0280*/  @!P3 LDG.E.EL.64 R22, [R28.64+0x180] ;  /* 0x000180041c16b981 */ /* 0x000168000c2e1b00 */
[----:B------:R2:W5:Y:S01]  /*0290*/  @!P6 LDG.E.EL.64 R14, [R24.64] ;  /* 0x00000004180ee981 */ /* 0x000562000c2e1b00 */
[----:B------:R-:W-:-:S06]  /*02a0*/  CS2R R2, SRZ ;  /* 0x0000000000027805 */ /* 0x000fcc000001ff00 */
[----:B------:R4:W5:Y:S01]  /*02b0*/  @!P6 LDG.E.EL.64 R2, [R26.64] ;  /* 0x000000041a02e981 */ /* 0x000962000c2e1b00 */
[----:B--2---:R-:W-:Y:S02]  /*02c0*/  IADD3 R25, P5, R6, 0xc100, RZ ;  /* 0x0000c10006197810 */ /* 0x004fe40007fbe0ff */
[----:B------:R-:W-:-:S03]  /*02d0*/  ISETP.GE.AND P4, PT, R7, RZ, PT ;  /* 0x000000ff0700720c */ /* 0x000fc60003f86270 */
[----:B------:R-:W-:Y:S01]  /*02e0*/  IMAD.X R31, RZ, RZ, R7, P5 ;  /* 0x000000ffff1f7224 */ /* 0x000fe200028e0607 */
[----:B---3--:R-:W-:Y:S02]  /*02f0*/  IADD3 R33, P5, R8, 0xc100, RZ ;  /* 0x0000c10008217810 */ /* 0x008fe40007fbe0ff */
[----:B------:R-:W-:Y:S02]  /*0300*/  SEL R6, R25, R6, !P4 ;  /* 0x0000000619067207 */ /* 0x000fe40006000000 */
[----:B------:R-:W-:Y:S01]  /*0310*/  SEL R25, R31, R7, !P4 ;  /* 0x000000071f197207 */ /* 0x000fe20006000000 */
[----:B------:R-:W-:Y:S01]  /*0320*/  IMAD.X R7, RZ, RZ, R9, P5 ;  /* 0x000000ffff077224 */ /* 0x000fe200028e0609 */
[----:B------:R-:W-:Y:S02]  /*0330*/  ISETP.GE.AND P4, PT, R9, RZ, PT ;  /* 0x000000ff0900720c */ /* 0x000fe40003f86270 */
[----:B----4-:R-:W-:Y:S02]  /*0340*/  IADD3 R27, P5, R10, 0xc100, RZ ;  /* 0x0000c1000a1b7810 */ /* 0x010fe40007fbe0ff */
[----:B------:R-:W-:-:S02]  /*0350*/  SEL R24, R33, R8, !P4 ;  /* 0x0000000821187207 */ /* 0x000fc40006000000 */
[----:B------:R-:W-:Y:S01]  /*0360*/  SEL R9, R7, R9, !P4 ;  /* 0x0000000907097207 */ /* 0x000fe20006000000 */
[----:B------:R-:W-:Y:S01]  /*0370*/  IMAD.X R7, RZ, RZ, R11, P5 ;  /* 0x000000ffff077224 */ /* 0x000fe200028e060b */
[----:B------:R-:W-:-:S04]  /*0380*/  ISETP.GE.AND P4, PT, R11, RZ, PT ;  /* 0x000000ff0b00720c */ /* 0x000fc80003f86270 */
[----:B------:R-:W-:Y:S02]  /*0390*/  SEL R8, R27, R10, !P4 ;  /* 0x0000000a1b087207 */ /* 0x000fe40006000000 */
[----:B------:R-:W-:Y:S02]  /*03a0*/  SEL R10, R7, R11, !P4 ;  /* 0x0000000b070a7207 */ /* 0x000fe40006000000 */
[----:B------:R-:W-:Y:S02]  /*03b0*/  IADD3 R7, P5, R12, 0xc100, RZ ;  /* 0x0000c1000c077810 */ /* 0x000fe40007fbe0ff */
[----:B------:R-:W-:-:S03]  /*03c0*/  ISETP.GE.AND P4, PT, R13, RZ, PT ;  /* 0x000000ff0d00720c */ /* 0x000fc60003f86270 */
[----:B------:R-:W-:Y:S01]  /*03d0*/  IMAD.X R11, RZ, RZ, R13, P5 ;  /* 0x000000ffff0b7224 */ /* 0x000fe200028e060d */
[----:B------:R-:W-:Y:S02]  /*03e0*/  SEL R7, R7, R12, !P4 ;  /* 0x0000000c07077207 */ /* 0x000fe40006000000 */
[----:B------:R-:W-:Y:S02]  /*03f0*/  ISETP.GT.U32.AND P5, PT, R8, 0xc0ff, PT ;  /* 0x0000c0ff0800780c */ /* 0x000fe40003fa4070 */
[----:B------:R-:W-:Y:S02]  /*0400*/  SEL R12, R11, R13, !P4 ;  /* 0x0000000d0b0c7207 */ /* 0x000fe40006000000 */
[----:B------:R-:W-:Y:S02]  /*0410*/  ISETP.GT.U32.AND P4, PT, R7, 0xc0ff, PT ;  /* 0x0000c0ff0700780c */ /* 0x000fe40003f84070 */
[----:B------:R-:W-:Y:S02]  /*0420*/  ISETP.GT.U32.AND.EX P5, PT, R10, RZ, !P2, P5 ;  /* 0x000000ff0a00720c */ /* 0x000fe400057a4150 */
[----:B------:R-:W-:-:S02]  /*0430*/  ISETP.GT.U32.AND.EX P4, PT, R12, RZ, !P3, P4 ;  /* 0x000000ff0c00720c */ /* 0x000fc40005f84140 */
[----:B------:R-:W-:Y:S02]  /*0440*/  SEL R7, RZ, 0x1, !P5 ;  /* 0x00000001ff077807 */ /* 0x000fe40006800000 */
[----:B------:R-:W-:Y:S02]  /*0450*/  ISETP.GT.U32.AND P5, PT, R6, 0xc0ff, PT ;  /* 0x0000c0ff0600780c */ /* 0x000fe40003fa4070 */
[----:B------:R-:W-:Y:S02]  /*0460*/  SEL R6, RZ, 0x1fffe, !P4 ;  /* 0x0001fffeff067807 */ /* 0x000fe40006000000 */
[----:B------:R-:W-:Y:S02]  /*0470*/  ISETP.GT.U32.AND P4, PT, R24, 0xc0ff, PT ;  /* 0x0000c0ff1800780c */ /* 0x000fe40003f84070 */
[----:B------:R-:W-:Y:S01]  /*0480*/  ISETP.GT.U32.AND.EX P5, PT, R25, RZ, !P0, P5 ;  /* 0x000000ff1900720c */ /* 0x000fe200047a4150 */
[----:B------:R-:W-:Y:S01]  /*0490*/  IMAD.IADD R8, R7, 0x1, R6 ;  /* 0x0000000107087824 */ /* 0x000fe200078e0206 */
[----:B------:R-:W-:-:S02]  /*04a0*/  ISETP.GT.U32.AND.EX P4, PT, R9, RZ, !P1, P4 ;  /* 0x000000ff0900720c */ /* 0x000fc40004f84140 */
[----:B------:R-:W-:Y:S02]  /*04b0*/  SEL R6, RZ, 0x7fff8, !P5 ;  /* 0x0007fff8ff067807 */ /* 0x000fe40006800000 */
[----:B------:R-:W-:Y:S02]  /*04c0*/  SEL R7, RZ, 0x4, !P4 ;  /* 0x00000004ff077807 */ /* 0x000fe40006000000 */
[----:B------:R-:W-:-:S04]  /*04d0*/  LOP3.LUT R8, R8, 0x3, RZ, 0xc0, !PT ;  /* 0x0000000308087812 */ /* 0x000fc800078ec0ff */
[----:B------:R-:W-:-:S04]  /*04e0*/  IADD3 R6, R8, R6, R7 ;  /* 0x0000000608067210 */ /* 0x000fc80007ffe007 */
[----:B------:R-:W-:-:S13]  /*04f0*/  LOP3.LUT P4, RZ, R6, 0xf, RZ, 0xc0, !PT ;  /* 0x0000000f06ff7812 */ /* 0x000fda000788c0ff */
[----:B------:R-:W-:Y:S05]  /*0500*/  @P4 BRA `(.L_x_0) ;  /* 0x000018e000004947 */ /* 0x000fea0003800000 */
[----:B0----5:R-:W-:Y:S01]  /*0510*/  IADD3 R9, P5, R18, 0x4d, RZ ;  /* 0x0000004d12097810 */ /* 0x021fe20007fbe0ff */
[----:B------:R-:W-:Y:S01]  /*0520*/  WARPSYNC 0xffffffff ;  /* 0xffffffff00007948 */ /* 0x000fe20003800000 */
[----:B------:R-:W-:Y:S01]  /*0530*/  BAR.SYNC.DEFER_BLOCKING 0x0 ;  /* 0x0000000000007b1d */ /* 0x000fe20000010000 */
[----:B------:R-:W-:Y:S02]  /*0540*/  ISETP.GE.AND P4, PT, R19, RZ, PT ;  /* 0x000000ff1300720c */ /* 0x000fe40003f86270 */
[-C--:B------:R-:W-:Y:S02]  /*0550*/  IADD3.X R7, RZ, R19.reuse, RZ, P5, !PT ;  /* 0x00000013ff077210 */ /* 0x080fe40002ffe4ff */
[----:B------:R-:W-:Y:S02]  /*0560*/  IADD3 R11, P5, R16, 0x4d, RZ ;  /* 0x0000004d100b7810 */ /* 0x000fe40007fbe0ff */
[----:B------:R-:W-:Y:S02]  /*0570*/  SEL R9, R9, R18, !P4 ;  /* 0x0000001209097207 */ /* 0x000fe40006000000 */
[----:B------:R-:W-:Y:S01]  /*0580*/  SEL R18, R7, R19, !P4 ;  /* 0x0000001307127207 */ /* 0x000fe20006000000 */
[----:B------:R-:W-:Y:S01]  /*0590*/  IMAD.X R7, RZ, RZ, R17, P5 ;  /* 0x000000ffff077224 */ /* 0x000fe200028e0611 */
[----:B------:R-:W-:Y:S01]  /*05a0*/  ISETP.GE.AND P4, PT, R17, RZ, PT ;  /* 0x000000ff1100720c */ /* 0x000fe20003f86270 */
[----:B------:R-:W-:Y:S01]  /*05b0*/  IMAD.MOV.U32 R19, RZ, RZ, 0x600 ;  /* 0x00000600ff137424 */ /* 0x000fe200078e00ff */
[----:B------:R-:W-:-:S02]  /*05c0*/  IADD3 R13, P5, R20, 0x4d, RZ ;  /* 0x0000004d140d7810 */ /* 0x000fc40007fbe0ff */
[----:B------:R-:W-:Y:S02]  /*05d0*/  SEL R8, R11, R16, !P4 ;  /* 0x000000100b087207 */ /* 0x000fe40006000000 */
        /* <DEDUP_REMOVED lines=15> */
[----:B------:R-:W-:Y:S02]  /*06d0*/  SEL R7, RZ, 0x1fffe, !P4 ;  /* 0x0001fffeff077807 */ /* 0x000fe40006000000 */
[----:B------:R-:W-:Y:S02]  /*06e0*/  ISETP.GT.U32.AND P3, PT, R9, 0x4c, PT ;  /* 0x0000004c0900780c */ /* 0x000fe40003f64070 */
[----:B------:R-:W-:Y:S01]  /*06f0*/  ISETP.GT.U32.AND P2, PT, R8, 0x4c, PT ;  /* 0x0000004c0800780c */ /* 0x000fe20003f44070 */
[----:B------:R-:W-:Y:S01]  /*0700*/  IMAD.IADD R8, R6, 0x1, R7 ;  /* 0x0000000106087824 */ /* 0x000fe200078e0207 */
[----:B------:R-:W-:Y:S02]  /*0710*/  ISETP.GT.U32.AND.EX P1, PT, R18, RZ, !P1, P3 ;  /* 0x000000ff1200720c */ /* 0x000fe40004f24130 */
[----:B------:R-:W-:-:S02]  /*0720*/  ISETP.GT.U32.AND.EX P0, PT, R16, RZ, !P0, P2 ;  /* 0x000000ff1000720c */ /* 0x000fc40004704120 */
[----:B------:R-:W-:Y:S02]  /*0730*/  IADD3 R9, P2, R14, 0xc100, RZ ;  /* 0x0000c1000e097810 */ /* 0x000fe40007f5e0ff */
[----:B------:R-:W-:Y:S02]  /*0740*/  SEL R6, RZ, 0x4, !P1 ;  /* 0x00000004ff067807 */ /* 0x000fe40004800000 */
[----:B------:R-:W-:Y:S01]  /*0750*/  SEL R7, RZ, 0x7fff8, !P0 ;  /* 0x0007fff8ff077807 */ /* 0x000fe20004000000 */
[----:B------:R-:W-:Y:S01]  /*0760*/  IMAD.X R11, RZ, RZ, R15, P2 ;  /* 0x000000ffff0b7224 */ /* 0x000fe200010e060f */
[----:B------:R-:W-:Y:S02]  /*0770*/  LOP3.LUT R8, R8, 0x3, RZ, 0xc0, !PT ;  /* 0x0000000308087812 */ /* 0x000fe400078ec0ff */
[----:B------:R-:W-:Y:S02]  /*0780*/  ISETP.GE.AND P0, PT, R15, RZ, PT ;  /* 0x000000ff0f00720c */ /* 0x000fe40003f06270 */
[----:B------:R-:W-:-:S02]  /*0790*/  IADD3 R7, R8, R7, R6 ;  /* 0x0000000708077210 */ /* 0x000fc40007ffe006 */
[----:B------:R-:W-:Y:S02]  /*07a0*/  SEL R6, R9, R14, !P0 ;  /* 0x0000000e09067207 */ /* 0x000fe40004000000 */
[----:B------:R-:W-:Y:S02]  /*07b0*/  SEL R11, R11, R15, !P0 ;  /* 0x0000000f0b0b7207 */ /* 0x000fe40004000000 */
[----:B------:R-:W-:Y:S01]  /*07c0*/  LOP3.LUT P0, RZ, R7, 0xf, RZ, 0xc0, !PT ;  /* 0x0000000f07ff7812 */ /* 0x000fe2000780c0ff */
[----:B------:R-:W-:Y:S02]  /*07d0*/  IMAD.SHL.U32 R7, R4, 0x4, RZ ;  /* 0x0000000404077824 */ /* 0x000fe400078e00ff */
[----:B------:R-:W-:-:S03]  /*07e0*/  IMAD.WIDE.U32 R8, R6, R19, c[0x0][0x168] ;  /* 0x00005a0006087625 */ /* 0x000fc600078e0013 */
[----:B------:R-:W-:Y:S01]  /*07f0*/  LOP3.LUT R17, R7, 0x4, RZ, 0xc0, !PT ;  /* 0x0000000407117812 */ /* 0x000fe200078ec0ff */
[----:B------:R-:W-:-:S04]  /*0800*/  IMAD R13, R11, 0x600, RZ ;  /* 0x000006000b0d7824 */ /* 0x000fc800078e02ff */
[----:B------:R-:W-:Y:S02]  /*0810*/  IMAD.IADD R15, R9, 0x1, R13 ;  /* 0x00000001090f7824 */ /* 0x000fe400078e020d */
[----:B------:R-:W-:Y:S05]  /*0820*/  @P0 BRA.U `(.L_x_1) ;  /* 0x0000149100000947 */ /* 0x000fea0003800000 */
[----:B------:R-:W-:Y:S01]  /*0830*/  MOV R14, R8 ;  /* 0x00000008000e7202 */ /* 0x000fe20000000f00 */
[----:B------:R-:W-:-:S04]  /*0840*/  CS2R R10, SRZ ;  /* 0x00000000000a7805 */ /* 0x000fc8000001ff00 */
[----:B------:R-:W-:-:S05]  /*0850*/  IMAD.WIDE.U32 R14, R17, 0x2, R14 ;  /* 0x00000002110e7825 */ /* 0x000fca00078e000e */
[----:B------:R0:W5:Y:S01]  /*0860*/  @!P6 LDG.E.EL.64 R10, [R14.64] ;  /* 0x000000040e0ae981 */ /* 0x000162000c2e1b00 */
[----:B------:R-:W-:Y:S05]  /*0870*/  @P0 BRA `(.L_x_1) ;  /* 0x0000144000000947 */ /* 0x000fea0003800000 */
[----:B------:R-:W-:Y:S01]  /*0880*/  ISETP.GE.AND P0, PT, R3, RZ, PT ;  /* 0x000000ff0300720c */ /* 0x000fe20003f06270 */
[----:B------:R-:W-:Y:S01]  /*0890*/  WARPSYNC 0xffffffff ;  /* 0xffffffff00007948 */ /* 0x000fe20003800000 */
[----:B------:R-:W-:Y:S01]  /*08a0*/  BAR.SYNC.DEFER_BLOCKING 0x0 ;  /* 0x0000000000007b1d */ /* 0x000fe20000010000 */
[----:B------:R-:W-:Y:S01]  /*08b0*/  IADD3 R7, P1, R2, 0x4d, RZ ;  /* 0x0000004d02077810 */ /* 0x000fe20007f3e0ff */
[----:B------:R-:W-:-:S03]  /*08c0*/  CS2R R8, SRZ ;  /* 0x0000000000087805 */ /* 0x000fc6000001ff00 */
[----:B------:R-:W-:Y:S01]  /*08d0*/  SEL R18, R7, R2, !P0 ;  /* 0x0000000207127207 */ /* 0x000fe20004000000 */
[----:B------:R-:W-:-:S05]  /*08e0*/  IMAD.X R2, RZ, RZ, R3, P1 ;  /* 0x000000ffff027224 */ /* 0x000fca00008e0603 */
[----:B------:R-:W-:Y:S01]  /*08f0*/  SEL R7, R2, R3, !P0 ;  /* 0x0000000302077207 */ /* 0x000fe20004000000 */
[----:B------:R-:W-:-:S04]  /*0900*/  IMAD.WIDE.U32 R2, R18, R19, c[0x0][0x178] ;  /* 0x00005e0012027625 */ /* 0x000fc800078e0013 */
[----:B------:R-:W-:Y:S01]  /*0910*/  IMAD R7, R7, 0x600, RZ ;  /* 0x0000060007077824 */ /* 0x000fe200078e02ff */
[----:B0-----:R-:W-:-:S05]  /*0920*/  LEA R14, P0, R17, R2, 0x1 ;  /* 0x00000002110e7211 */ /* 0x001fca00078008ff */
[----:B------:R-:W-:-:S05]  /*0930*/  IMAD.X R15, R3, 0x1, R7, P0 ;  /* 0x00000001030f7824 */ /* 0x000fca00000e0607 */
[----:B------:R-:W2:Y:S01]  /*0940*/  @!P6 LDG.E.EL.64 R8, [R14.64] ;  /* 0x000000040e08e981 */ /* 0x000ea2000c2e1b00 */
[----:B------:R-:W-:Y:S01]  /*0950*/  LOP3.LUT R2, R4, 0x1, RZ, 0xc0, !PT ;  /* 0x0000000104027812 */ /* 0x000fe200078ec0ff */
[----:B------:R-:W-:Y:S01]  /*0960*/  BSSY B0, `(.L_x_2) ;  /* 0x000008c000007945 */ /* 0x000fe20003800000 */
[----:B------:R-:W-:Y:S01]  /*0970*/  ISETP.LT.AND P0, PT, R5, 0x4d, PT ;  /* 0x0000004d0500780c */ /* 0x000fe20003f01270 */
[----:B------:R-:W-:Y:S01]  /*0980*/  IMAD.MOV.U32 R22, RZ, RZ, RZ ;  /* 0x000000ffff167224 */ /* 0x000fe200078e00ff */
[----:B-----5:R-:W-:Y:S01]  /*0990*/  PRMT R4, R11, 0x7632, R4 ;  /* 0x000076320b047816 */ /* 0x020fe20000000004 */
[----:B------:R-:W-:Y:S01]  /*09a0*/  IMAD.WIDE.U32 R2, R2, 0x8, RZ ;  /* 0x0000000802027825 */ /* 0x000fe200078e00ff */
[----:B------:R-:W-:-:S03]  /*09b0*/  PRMT R5, R10, 0x7632, R5 ;  /* 0x000076320a057816 */ /* 0x000fc60000000005 */
[----:B------:R-:W-:Y:S02]  /*09c0*/  IMAD.U32 R11, R11, 0x10000, RZ ;  /* 0x000100000b0b7824 */ /* 0x000fe400078e00ff */
[----:B------:R-:W-:Y:S01]  /*09d0*/  IMAD.U32 R10, R10, 0x10000, RZ ;  /* 0x000100000a0a7824 */ /* 0x000fe200078e00ff */
[C---:B--2---:R-:W-:Y:S01]  /*09e0*/  PRMT R12, R9.reuse, 0x7632, R12 ;  /* 0x00007632090c7816 */ /* 0x044fe2000000000c */
[----:B------:R-:W-:Y:S01]  /*09f0*/  IMAD.U32 R16, R9, 0x10000, RZ ;  /* 0x0001000009107824 */ /* 0x000fe200078e00ff */
[C---:B------:R-:W-:Y:S01]  /*0a00*/  PRMT R17, R8.reuse, 0x7632, R17 ;  /* 0x0000763208117816 */ /* 0x040fe20000000011 */
[----:B------:R-:W-:Y:S02]  /*0a10*/  IMAD.U32 R19, R8, 0x10000, RZ ;  /* 0x0001000008137824 */ /* 0x000fe400078e00ff */
[----:B------:R-:W-:Y:S01]  /*0a20*/  IMAD.U32 R8, R4, 0x10000, RZ ;  /* 0x0001000004087824 */ /* 0x000fe200078e00ff */
[----:B------:R-:W-:Y:S01]  /*0a30*/  SHF.L.U32 R14, R17, 0x10, RZ ;  /* 0x00000010110e7819 */ /* 0x000fe200000006ff */
[----:B------:R-:W-:Y:S01]  /*0a40*/  IMAD.U32 R9, R5, 0x10000, RZ ;  /* 0x0001000005097824 */ /* 0x000fe200078e00ff */
[----:B------:R-:W-:Y:S01]  /*0a50*/  SEL R17, RZ, 0x3f800000, !P0 ;  /* 0x3f800000ff117807 */ /* 0x000fe20004000000 */
[----:B------:R-:W-:Y:S01]  /*0a60*/  IMAD.WIDE.U32 R4, R18, 0x600, R2 ;  /* 0x0000060012047825 */ /* 0x000fe200078e0002 */
[----:B------:R-:W-:Y:S01]  /*0a70*/  FADD R11, R11, R16 ;  /* 0x000000100b0b7221 */ /* 0x000fe20000000000 */
[----:B------:R-:W-:Y:S01]  /*0a80*/  FADD R10, R10, R19 ;  /* 0x000000130a0a7221 */ /* 0x000fe20000000000 */
[----:B------:R-:W-:Y:S01]  /*0a90*/  FADD R9, R9, R14 ;  /* 0x0000000e09097221 */ /* 0x000fe20000000000 */
[----:B------:R-:W-:Y:S01]  /*0aa0*/  IMAD.WIDE.U32 R2, R6, 0x600, R2 ;  /* 0x0000060006027825 */ /* 0x000fe200078e0002 */
[----:B------:R-:W-:Y:S01]  /*0ab0*/  IADD3 R23, P0, R4, c[0x0][0x178], RZ ;  /* 0x00005e0004177a10 */ /* 0x000fe20007f1e0ff */
[----:B------:R-:W-:Y:S01]  /*0ac0*/  CS2R R18, SRZ ;  /* 0x0000000000127805 */ /* 0x000fe2000001ff00 */
[----:B------:R-:W-:Y:S01]  /*0ad0*/  MOV R21, R17 ;  /* 0x0000001100157202 */ /* 0x000fe20000000f00 */
[----:B------:R-:W-:Y:S01]  /*0ae0*/  IMAD.U32 R15, R12, 0x10000, RZ ;  /* 0x000100000c0f7824 */ /* 0x000fe200078e00ff */
[----:B------:R-:W-:Y:S01]  /*0af0*/  IADD3 R24, P2, R2, c[0x0][0x168], RZ ;  /* 0x00005a0002187a10 */ /* 0x000fe20007f5e0ff */
[----:B------:R-:W-:Y:S01]  /*0b00*/  IMAD.IADD R13, R13, 0x1, R3 ;  /* 0x000000010d0d7824 */ /* 0x000fe200078e0203 */
[----:B------:R-:W-:Y:S01]  /*0b10*/  IADD3 R23, P1, R23, 0x10, RZ ;  /* 0x0000001017177810 */ /* 0x000fe20007f3e0ff */
[----:B------:R-:W-:Y:S01]  /*0b20*/  FADD R8, R8, R15 ;  /* 0x0000000f08087221 */ /* 0x000fe20000000000 */
[----:B------:R-:W-:Y:S01]  /*0b30*/  IMAD.IADD R12, R7, 0x1, R5 ;  /* 0x00000001070c7824 */ /* 0x000fe200078e0205 */
[----:B------:R-:W-:Y:S01]  /*0b40*/  IADD3 R24, P3, R24, 0x10, RZ ;  /* 0x0000001018187810 */ /* 0x000fe20007f7e0ff */
[----:B------:R-:W-:Y:S01]  /*0b50*/  CS2R R14, SRZ ;  /* 0x00000000000e7805 */ /* 0x000fe2000001ff00 */
[----:B------:R-:W-:Y:S01]  /*0b60*/  IMAD.MOV.U32 R16, RZ, RZ, RZ ;  /* 0x000000ffff107224 */ /* 0x000fe200078e00ff */
[----:B------:R-:W-:Y:S01]  /*0b70*/  FSEL R26, R11, RZ, !P6 ;  /* 0x000000ff0b1a7208 */ /* 0x000fe20007000000 */
[--C-:B------:R-:W-:Y:S01]  /*0b80*/  IMAD.MOV.U32 R20, RZ, RZ, R17.reuse ;  /* 0x000000ffff147224 */ /* 0x100fe200078e0011 */
[----:B------:R-:W-:Y:S01]  /*0b90*/  IADD3.X R30, RZ, c[0x0][0x17c], R12, P1, P0 ;  /* 0x00005f00ff1e7a10 */ /* 0x000fe20000fe040c */
[----:B------:R-:W-:Y:S01]  /*0ba0*/  IMAD.MOV.U32 R25, RZ, RZ, R17 ;  /* 0x000000ffff197224 */ /* 0x000fe200078e0011 */
[----:B------:R-:W-:-:S02]  /*0bb0*/  IADD3.X R27, RZ, c[0x0][0x16c], R13, P3, P2 ;  /* 0x00005b00ff1b7a10 */ /* 0x000fc40001fe440d */
[----:B------:R-:W-:Y:S02]  /*0bc0*/  FSEL R29, R10, RZ, !P6 ;  /* 0x000000ff0a1d7208 */ /* 0x000fe40007000000 */
[----:B------:R-:W-:Y:S02]  /*0bd0*/  FSEL R28, R8, RZ, !P6 ;  /* 0x000000ff081c7208 */ /* 0x000fe40007000000 */
[----:B------:R-:W-:Y:S02]  /*0be0*/  FSEL R32, R9, RZ, !P6 ;  /* 0x000000ff09207208 */ /* 0x000fe40007000000 */
.L_x_3:
[----:B------:R-:W-:Y:S01]  /*0bf0*/  BAR.SYNC.DEFER_BLOCKING 0x0 ;  /* 0x0000000000007b1d */ /* 0x000fe20000010000 */
[----:B------:R-:W-:Y:S01]  /*0c00*/  CS2R R6, SRZ ;  /* 0x0000000000067805 */ /* 0x000fe2000001ff00 */
[----:B------:R-:W-:Y:S01]  /*0c10*/  @!P6 IMAD.MOV.U32 R10, RZ, RZ, R24 ;  /* 0x000000ffff0ae224 */ /* 0x000fe200078e0018 */
[----:B------:R-:W-:Y:S01]  /*0c20*/  CS2R R8, SRZ ;  /* 0x0000000000087805 */ /* 0x000fe2000001ff00 */
[----:B------:R-:W-:-:S05]  /*0c30*/  @!P6 IMAD.MOV.U32 R11, RZ, RZ, R27 ;  /* 0x000000ffff0be224 */ /* 0x000fca00078e001b */
[----:B------:R0:W2:Y:S02]  /*0c40*/  @!P6 LDG.E.EL.64 R6, [R10.64] ;  /* 0x000000040a06e981 */ /* 0x0000a4000c2e1b00 */
[----:B0-----:R-:W-:Y:S02]  /*0c50*/  @!P6 IMAD.MOV.U32 R10, RZ, RZ, R23 ;  /* 0x000000ffff0ae224 */ /* 0x001fe400078e0017 */
[----:B------:R-:W-:Y:S01]  /*0c60*/  @!P6 IMAD.MOV.U32 R11, RZ, RZ, R30 ;  /* 0x000000ffff0be224 */ /* 0x000fe200078e001e */
[----:B------:R-:W-:Y:S06]  /*0c70*/  BAR.SYNC.DEFER_BLOCKING 0x0 ;  /* 0x0000000000007b1d */ /* 0x000fec0000010000 */
[----:B------:R0:W3:Y:S01]  /*0c80*/  @!P6 LDG.E.EL.64 R8, [R10.64] ;  /* 0x000000040a08e981 */ /* 0x0000e2000c2e1b00 */
[----:B------:R-:W-:-:S04]  /*0c90*/  FADD R34, R17, 1 ;  /* 0x3f80000011227421 */ /* 0x000fc80000000000 */
[C---:B------:R-:W-:Y:S01]  /*0ca0*/  FMUL R33, R34.reuse, 0.25 ;  /* 0x3e80000022217820 */ /* 0x040fe20000400000 */
[C---:B------:R-:W-:Y:S02]  /*0cb0*/  FSETP.GEU.AND P1, PT, |R34|.reuse, 1.175494350822287508e-38, PT ;  /* 0x008000002200780b */ /* 0x040fe40003f2e200 */
[C---:B------:R-:W-:Y:S02]  /*0cc0*/  FSETP.GT.AND P0, PT, |R34|.reuse, 8.50705917302346158658e+37, PT ;  /* 0x7e8000002200780b */ /* 0x040fe40003f04200 */
[----:B------:R-:W-:Y:S02]  /*0cd0*/  FSEL R17, R34, R17, !P6 ;  /* 0x0000001122117208 */ /* 0x000fe40007000000 */
[----:B------:R-:W-:-:S07]  /*0ce0*/  FSEL R33, R33, R34, P0 ;  /* 0x0000002221217208 */ /* 0x000fce0000000000 */
[----:B------:R-:W-:-:S04]  /*0cf0*/  @!P1 FMUL R33, R33, 16777216 ;  /* 0x4b80000021219820 */ /* 0x000fc80000400000 */
[----:B0-----:R0:W1:Y:S01]  /*0d00*/  MUFU.RCP R10, R33 ;  /* 0x00000021000a7308 */ /* 0x0010620000001000 */
[C---:B--2---:R-:W-:Y:S01]  /*0d10*/  IMAD.U32 R31, R6.reuse, 0x10000, RZ ;  /* 0x00010000061f7824 */ /* 0x044fe200078e00ff */
[----:B------:R-:W-:-:S05]  /*0d20*/  PRMT R6, R6, 0x7632, R6 ;  /* 0x0000763206067816 */ /* 0x000fca0000000006 */
[----:B------:R-:W-:Y:S02]  /*0d30*/  IMAD.U32 R6, R6, 0x10000, RZ ;  /* 0x0001000006067824 */ /* 0x000fe400078e00ff */
[C---:B---3--:R-:W-:Y:S01]  /*0d40*/  IMAD.U32 R36, R8.reuse, 0x10000, RZ ;  /* 0x0001000008247824 */ /* 0x048fe200078e00ff */
[----:B------:R-:W-:Y:S01]  /*0d50*/  PRMT R8, R8, 0x7632, R8 ;  /* 0x0000763208087816 */ /* 0x000fe20000000008 */
[C---:B0-----:R-:W-:Y:S01]  /*0d60*/  IMAD.U32 R33, R9.reuse, 0x10000, RZ ;  /* 0x0001000009217824 */ /* 0x041fe200078e00ff */
[----:B------:R-:W-:Y:S01]  /*0d70*/  PRMT R9, R9, 0x7632, R9 ;  /* 0x0000763209097816 */ /* 0x000fe20000000009 */
[----:B------:R-:W-:-:S04]  /*0d80*/  FADD R31, R31, R36 ;  /* 0x000000241f1f7221 */ /* 0x000fc80000000000 */
[----:B------:R-:W-:-:S04]  /*0d90*/  FADD R36, R31, -R29 ;  /* 0x8000001d1f247221 */ /* 0x000fc80000000000 */
[----:B------:R-:W-:-:S05]  /*0da0*/  FMUL R11, R36, 0.25 ;  /* 0x3e800000240b7820 */ /* 0x000fca0000400000 */
[----:B------:R-:W-:-:S05]  /*0db0*/  FSEL R11, R11, R36, P0 ;  /* 0x000000240b0b7208 */ /* 0x000fca0000000000 */
[----:B------:R-:W-:-:S04]  /*0dc0*/  @!P1 FMUL R11, R11, 16777216 ;  /* 0x4b8000000b0b9820 */ /* 0x000fc80000400000 */
[----:B-1----:R-:W-:Y:S01]  /*0dd0*/  FFMA R10, R10, R11, R29 ;  /* 0x0000000b0a0a7223 */ /* 0x002fe2000000001d */
[----:B------:R-:W-:-:S03]  /*0de0*/  FADD R11, R20, 1 ;  /* 0x3f800000140b7421 */ /* 0x000fc60000000000 */
[----:B------:R-:W-:Y:S01]  /*0df0*/  FADD R31, R31, -R10 ;  /* 0x8000000a1f1f7221 */ /* 0x000fe20000000000 */
[C---:B------:R-:W-:Y:S01]  /*0e00*/  FMUL R34, R11.reuse, 0.25 ;  /* 0x3e8000000b227820 */ /* 0x040fe20000400000 */
[C---:B------:R-:W-:Y:S02]  /*0e10*/  FSETP.GEU.AND P2, PT, |R11|.reuse, 1.175494350822287508e-38, PT ;  /* 0x008000000b00780b */ /* 0x040fe40003f4e200 */
[----:B------:R-:W-:Y:S01]  /*0e20*/  FSETP.GT.AND P0, PT, |R11|, 8.50705917302346158658e+37, PT ;  /* 0x7e8000000b00780b */ /* 0x000fe20003f04200 */
[----:B------:R-:W-:Y:S01]  /*0e30*/  @!P6 FFMA R15, R36, R31, R15 ;  /* 0x0000001f240fe223 */ /* 0x000fe2000000000f */
[----:B------:R-:W-:Y:S01]  /*0e40*/  SHF.L.U32 R31, R8, 0x10, RZ ;  /* 0x00000010081f7819 */ /* 0x000fe200000006ff */
[----:B------:R-:W-:Y:S01]  /*0e50*/  IMAD.U32 R8, R7, 0x10000, RZ ;  /* 0x0001000007087824 */ /* 0x000fe200078e00ff */
[----:B------:R-:W-:Y:S02]  /*0e60*/  FSEL R34, R34, R11, P0 ;  /* 0x0000000b22227208 */ /* 0x000fe40000000000 */
[----:B------:R-:W-:Y:S01]  /*0e70*/  FSEL R20, R11, R20, !P6 ;  /* 0x000000140b147208 */ /* 0x000fe20007000000 */
[----:B------:R-:W-:Y:S01]  /*0e80*/  FADD R11, R6, R31 ;  /* 0x0000001f060b7221 */ /* 0x000fe20000000000 */
[----:B------:R-:W-:Y:S01]  /*0e90*/  FADD R6, R25, 1 ;  /* 0x3f80000019067421 */ /* 0x000fe20000000000 */
[----:B------:R-:W-:Y:S01]  /*0ea0*/  FADD R8, R8, R33 ;  /* 0x0000002108087221 */ /* 0x000fe20000000000 */
[----:B------:R-:W-:Y:S01]  /*0eb0*/  FSEL R29, R10, R29, !P6 ;  /* 0x0000001d0a1d7208 */ /* 0x000fe20007000000 */
[----:B------:R-:W-:Y:S01]  /*0ec0*/  @!P2 FMUL R34, R34, 16777216 ;  /* 0x4b8000002222a820 */ /* 0x000fe20000400000 */
[----:B------:R-:W-:Y:S01]  /*0ed0*/  FADD R31, R11, -R32 ;  /* 0x800000200b1f7221 */ /* 0x000fe20000000000 */
[C---:B------:R-:W-:Y:S01]  /*0ee0*/  FSETP.GEU.AND P3, PT, |R6|.reuse, 1.175494350822287508e-38, PT ;  /* 0x008000000600780b */ /* 0x040fe20003f6e200 */
[C---:B------:R-:W-:Y:S01]  /*0ef0*/  FMUL R35, R6.reuse, 0.25 ;  /* 0x3e80000006237820 */ /* 0x040fe20000400000 */
[----:B------:R-:W0:Y:S01]  /*0f00*/  MUFU.RCP R33, R34 ;  /* 0x0000002200217308 */ /* 0x000e220000001000 */
[----:B------:R-:W-:Y:S01]  /*0f10*/  FMUL R10, R31, 0.25 ;  /* 0x3e8000001f0a7820 */ /* 0x000fe20000400000 */
[----:B------:R-:W-:-:S02]  /*0f20*/  FSETP.GT.AND P1, PT, |R6|, 8.50705917302346158658e+37, PT ;  /* 0x7e8000000600780b */ /* 0x000fc40003f24200 */
[----:B------:R-:W-:Y:S02]  /*0f30*/  FSEL R25, R6, R25, !P6 ;  /* 0x0000001906197208 */ /* 0x000fe40007000000 */
[----:B------:R-:W-:Y:S02]  /*0f40*/  FSEL R10, R10, R31, P0 ;  /* 0x0000001f0a0a7208 */ /* 0x000fe40000000000 */
[----:B------:R-:W-:Y:S01]  /*0f50*/  FSEL R36, R35, R6, P1 ;  /* 0x0000000623247208 */ /* 0x000fe20000800000 */
[----:B------:R-:W-:Y:S01]  /*0f60*/  FADD R35, R8, -R26 ;  /* 0x8000001a08237221 */ /* 0x000fe20000000000 */
[----:B------:R-:W-:Y:S01]  /*0f70*/  PRMT R7, R7, 0x7632, R7 ;  /* 0x0000763207077816 */ /* 0x000fe20000000007 */
[----:B------:R-:W-:Y:S01]  /*0f80*/  @!P2 FMUL R10, R10, 16777216 ;  /* 0x4b8000000a0aa820 */ /* 0x000fe20000400000 */
[----:B------:R-:W-:Y:S01]  /*0f90*/  IADD3 R24, P2, R24, 0x10, RZ ;  /* 0x0000001018187810 */ /* 0x000fe20007f5e0ff */
[----:B------:R-:W-:Y:S02]  /*0fa0*/  @!P3 FMUL R36, R36, 16777216 ;  /* 0x4b8000002424b820 */ /* 0x000fe40000400000 */
[----:B------:R-:W-:Y:S01]  /*0fb0*/  IMAD.U32 R7, R7, 0x10000, RZ ;  /* 0x0001000007077824 */ /* 0x000fe200078e00ff */
[----:B0-----:R-:W-:Y:S01]  /*0fc0*/  FFMA R6, R33, R10, R32 ;  /* 0x0000000a21067223 */ /* 0x001fe20000000020 */
[----:B------:R-:W-:Y:S01]  /*0fd0*/  FMUL R10, R35, 0.25 ;  /* 0x3e800000230a7820 */ /* 0x000fe20000400000 */
[----:B------:R-:W0:Y:S01]  /*0fe0*/  MUFU.RCP R33, R36 ;  /* 0x0000002400217308 */ /* 0x000e220000001000 */
[----:B------:R-:W-:Y:S01]  /*0ff0*/  IMAD.X R27, RZ, RZ, R27, P2 ;  /* 0x000000ffff1b7224 */ /* 0x000fe200010e061b */
[----:B------:R-:W-:Y:S01]  /*1000*/  FADD R11, R11, -R6 ;  /* 0x800000060b0b7221 */ /* 0x000fe20000000000 */
[----:B------:R-:W-:-:S02]  /*1010*/  FSEL R32, R6, R32, !P6 ;  /* 0x0000002006207208 */ /* 0x000fc40007000000 */
[----:B------:R-:W-:Y:S01]  /*1020*/  FSEL R10, R10, R35, P1 ;  /* 0x000000230a0a7208 */ /* 0x000fe20000800000 */
[----:B------:R-:W-:-:S04]  /*1030*/  @!P6 FFMA R22, R31, R11, R22 ;  /* 0x0000000b1f16e223 */ /* 0x000fc80000000016 */
[----:B------:R-:W-:-:S04]  /*1040*/  @!P3 FMUL R10, R10, 16777216 ;  /* 0x4b8000000a0ab820 */ /* 0x000fc80000400000 */
[----:B0-----:R-:W-:Y:S01]  /*1050*/  FFMA R33, R33, R10, R26 ;  /* 0x0000000a21217223 */ /* 0x001fe2000000001a */
[----:B------:R-:W-:-:S03]  /*1060*/  IMAD.U32 R10, R9, 0x10000, RZ ;  /* 0x00010000090a7824 */ /* 0x000fc600078e00ff */
[----:B------:R-:W-:Y:S01]  /*1070*/  FADD R8, R8, -R33 ;  /* 0x8000002108087221 */ /* 0x000fe20000000000 */
[----:B------:R-:W-:Y:S01]  /*1080*/  FADD R9, R7, R10 ;  /* 0x0000000a07097221 */ /* 0x000fe20000000000 */
[----:B------:R-:W-:Y:S02]  /*1090*/  FSEL R26, R33, R26, !P6 ;  /* 0x0000001a211a7208 */ /* 0x000fe40007000000 */
[----:B------:R-:W-:Y:S01]  /*10a0*/  @!P6 FFMA R14, R35, R8, R14 ;  /* 0x00000008230ee223 */ /* 0x000fe2000000000e */
[----:B------:R-:W-:Y:S01]  /*10b0*/  FADD R8, R21, 1 ;  /* 0x3f80000015087421 */ /* 0x000fe20000000000 */
[----:B------:R-:W-:-:S03]  /*10c0*/  FADD R7, R9, -R28 ;  /* 0x8000001c09077221 */ /* 0x000fc60000000000 */
[C---:B------:R-:W-:Y:S01]  /*10d0*/  FMUL R35, R8.reuse, 0.25 ;  /* 0x3e80000008237820 */ /* 0x040fe20000400000 */
[C---:B------:R-:W-:Y:S01]  /*10e0*/  FSETP.GEU.AND P1, PT, |R8|.reuse, 1.175494350822287508e-38, PT ;  /* 0x008000000800780b */ /* 0x040fe20003f2e200 */
[----:B------:R-:W-:Y:S01]  /*10f0*/  FMUL R10, R7, 0.25 ;  /* 0x3e800000070a7820 */ /* 0x000fe20000400000 */
[C---:B------:R-:W-:Y:S02]  /*1100*/  FSETP.GT.AND P0, PT, |R8|.reuse, 8.50705917302346158658e+37, PT ;  /* 0x7e8000000800780b */ /* 0x040fe40003f04200 */
[----:B------:R-:W-:Y:S02]  /*1110*/  FSEL R21, R8, R21, !P6 ;  /* 0x0000001508157208 */ /* 0x000fe40007000000 */
[----:B------:R-:W-:Y:S02]  /*1120*/  FSEL R35, R35, R8, P0 ;  /* 0x0000000823237208 */ /* 0x000fe40000000000 */
[----:B------:R-:W-:Y:S02]  /*1130*/  FSEL R10, R10, R7, P0 ;  /* 0x000000070a0a7208 */ /* 0x000fe40000000000 */
[----:B------:R-:W-:-:S03]  /*1140*/  IADD3 R19, P0, R19, 0x8, RZ ;  /* 0x0000000813137810 */ /* 0x000fc60007f1e0ff */
[----:B------:R-:W-:Y:S01]  /*1150*/  @!P1 FMUL R35, R35, 16777216 ;  /* 0x4b80000023239820 */ /* 0x000fe20000400000 */
[----:B------:R-:W-:Y:S01]  /*1160*/  @!P1 FMUL R10, R10, 16777216 ;  /* 0x4b8000000a0a9820 */ /* 0x000fe20000400000 */
[----:B------:R-:W-:Y:S01]  /*1170*/  IMAD.X R18, RZ, RZ, R18, P0 ;  /* 0x000000ffff127224 */ /* 0x000fe200000e0612 */
[----:B------:R-:W-:Y:S02]  /*1180*/  ISETP.GE.U32.AND P0, PT, R19, 0x2f8, PT ;  /* 0x000002f81300780c */ /* 0x000fe40003f06070 */
[----:B------:R-:W-:Y:S01]  /*1190*/  IADD3 R23, P1, R23, 0x10, RZ ;  /* 0x0000001017177810 */ /* 0x000fe20007f3e0ff */
[----:B------:R-:W0:Y:S01]  /*11a0*/  MUFU.RCP R35, R35 ;  /* 0x0000002300237308 */ /* 0x000e220000001000 */
[----:B------:R-:W-:-:S03]  /*11b0*/  ISETP.GE.U32.AND.EX P0, PT, R18, RZ, PT, P0 ;  /* 0x000000ff1200720c */ /* 0x000fc60003f06100 */
[----:B------:R-:W-:Y:S01]  /*11c0*/  IMAD.X R30, RZ, RZ, R30, P1 ;  /* 0x000000ffff1e7224 */ /* 0x000fe200008e061e */
[----:B0-----:R-:W-:-:S04]  /*11d0*/  FFMA R10, R35, R10, R28 ;  /* 0x0000000a230a7223 */ /* 0x001fc8000000001c */
[----:B------:R-:W-:Y:S01]  /*11e0*/  FADD R9, R9, -R10 ;  /* 0x8000000a09097221 */ /* 0x000fe20000000000 */
[----:B------:R-:W-:-:S03]  /*11f0*/  FSEL R28, R10, R28, !P6 ;  /* 0x0000001c0a1c7208 */ /* 0x000fc60007000000 */
[----:B------:R-:W-:Y:S01]  /*1200*/  @!P6 FFMA R16, R7, R9, R16 ;  /* 0x000000090710e223 */ /* 0x000fe20000000010 */
[----:B------:R-:W-:Y:S05]  /*1210*/  @!P0 BRA `(.L_x_3) ;  /* 0xfffff9d000008947 */ /* 0x000fea000383ffff */
[----:B------:R-:W-:Y:S05]  /*1220*/  BSYNC B0 ;  /* 0x0000000000007941 */ /* 0x000fea0003800000 */
.L_x_2:
[----:B------:R-:W-:Y:S01]  /*1230*/  FADD R8, R17, R20 ;  /* 0x0000001411087221 */ /* 0x000fe20000000000 */
[----:B------:R-:W-:Y:S01]  /*1240*/  FADD R32, R32, -R29 ;  /* 0x8000001d20207221 */ /* 0x000fe20000000000 */
[----:B------:R-:W-:Y:S01]  /*1250*/  FMUL R24, R21, 0.25 ;  /* 0x3e80000015187820 */ /* 0x000fe20000400000 */
[----:B------:R-:W-:Y:S01]  /*1260*/  FADD R22, R15, R22 ;  /* 0x000000160f167221 */ /* 0x000fe20000000000 */
[C---:B------:R-:W-:Y:S01]  /*1270*/  FMUL R3, R8.reuse, 0.25 ;  /* 0x3e80000008037820 */ /* 0x040fe20000400000 */
[C---:B------:R-:W-:Y:S01]  /*1280*/  FSETP.GEU.AND P5, PT, |R8|.reuse, 1.175494350822287508e-38, PT ;  /* 0x008000000800780b */ /* 0x040fe20003fae200 */
[----:B------:R-:W-:Y:S01]  /*1290*/  FADD R6, R25, R8 ;  /* 0x0000000819067221 */ /* 0x000fe20000000000 */
[----:B------:R-:W-:-:S03]  /*12a0*/  FSETP.GT.AND P3, PT, |R8|, 8.50705917302346158658e+37, PT ;  /* 0x7e8000000800780b */ /* 0x000fc60003f64200 */
[C---:B------:R-:W-:Y:S01]  /*12b0*/  FMUL R7, R6.reuse, 0.25 ;  /* 0x3e80000006077820 */ /* 0x040fe20000400000 */
[----:B------:R-:W-:Y:S01]  /*12c0*/  FSEL R5, R3, R8, P3 ;  /* 0x0000000803057208 */ /* 0x000fe20001800000 */
[----:B------:R-:W-:Y:S01]  /*12d0*/  FADD R3, R21, R6 ;  /* 0x0000000615037221 */ /* 0x000fe20000000000 */
[C---:B------:R-:W-:Y:S02]  /*12e0*/  FSETP.GEU.AND P0, PT, |R6|.reuse, 1.175494350822287508e-38, PT ;  /* 0x008000000600780b */ /* 0x040fe40003f0e200 */
[----:B------:R-:W-:Y:S01]  /*12f0*/  FSETP.GT.AND P4, PT, |R6|, 8.50705917302346158658e+37, PT ;  /* 0x7e8000000600780b */ /* 0x000fe20003f84200 */
[C---:B------:R-:W-:Y:S01]  /*1300*/  FMUL R10, R3.reuse, 0.25 ;  /* 0x3e800000030a7820 */ /* 0x040fe20000400000 */
[----:B------:R-:W-:Y:S01]  /*1310*/  FSETP.GEU.AND P1, PT, |R3|, 1.175494350822287508e-38, PT ;  /* 0x008000000300780b */ /* 0x000fe20003f2e200 */
[----:B------:R-:W-:Y:S01]  /*1320*/  @!P5 FMUL R5, R5, 16777216 ;  /* 0x4b8000000505d820 */ /* 0x000fe20000400000 */
[----:B------:R-:W-:Y:S01]  /*1330*/  FSEL R9, R7, R6, P4 ;  /* 0x0000000607097208 */ /* 0x000fe20002000000 */
[----:B------:R-:W-:Y:S01]  /*1340*/  FMUL R7, R20, 0.25 ;  /* 0x3e80000014077820 */ /* 0x000fe20000400000 */
[----:B------:R-:W-:-:S03]  /*1350*/  FSETP.GT.AND P2, PT, |R3|, 8.50705917302346158658e+37, PT ;  /* 0x7e8000000300780b */ /* 0x000fc60003f44200 */
[----:B------:R-:W0:Y:S01]  /*1360*/  MUFU.RCP R5, R5 ;  /* 0x0000000500057308 */ /* 0x000e220000001000 */
[----:B------:R-:W-:Y:S01]  /*1370*/  FSEL R18, R7, R20, P3 ;  /* 0x0000001407127208 */ /* 0x000fe20001800000 */
[----:B------:R-:W-:Y:S01]  /*1380*/  @!P0 FMUL R9, R9, 16777216 ;  /* 0x4b80000009098820 */ /* 0x000fe20000400000 */
[----:B------:R-:W-:Y:S01]  /*1390*/  FSEL R7, R10, R3, P2 ;  /* 0x000000030a077208 */ /* 0x000fe20001000000 */
[----:B------:R-:W-:Y:S01]  /*13a0*/  FMUL R20, R25, 0.25 ;  /* 0x3e80000019147820 */ /* 0x000fe20000400000 */
[----:B------:R-:W1:Y:S01]  /*13b0*/  SHFL.BFLY PT, R10, R3, 0x1, 0x1f ;  /* 0x0c201f00030a7f89 */ /* 0x000e6200000e0000 */
[----:B------:R-:W-:Y:S01]  /*13c0*/  @!P5 FMUL R18, R18, 16777216 ;  /* 0x4b8000001212d820 */ /* 0x000fe20000400000 */
[----:B------:R-:W-:Y:S01]  /*13d0*/  FSETP.NEU.AND P3, PT, R8, RZ, PT ;  /* 0x000000ff0800720b */ /* 0x000fe20003f6d000 */
[----:B------:R-:W2:Y:S01]  /*13e0*/  MUFU.RCP R9, R9 ;  /* 0x0000000900097308 */ /* 0x000ea20000001000 */
[----:B------:R-:W-:Y:S01]  /*13f0*/  @!P1 FMUL R7, R7, 16777216 ;  /* 0x4b80000007079820 */ /* 0x000fe20000400000 */
[----:B------:R-:W-:-:S02]  /*1400*/  FSEL R20, R20, R25, P4 ;  /* 0x0000001914147208 */ /* 0x000fc40002000000 */
[----:B------:R-:W-:-:S03]  /*1410*/  FSEL R24, R24, R21, P2 ;  /* 0x0000001518187208 */ /* 0x000fc60001000000 */
[----:B------:R-:W-:Y:S01]  /*1420*/  @!P0 FMUL R20, R20, 16777216 ;  /* 0x4b80000014148820 */ /* 0x000fe20000400000 */
[----:B0-----:R-:W-:Y:S01]  /*1430*/  FMUL R5, R5, R18 ;  /* 0x0000001205057220 */ /* 0x001fe20000400000 */
[----:B------:R-:W0:Y:S01]  /*1440*/  MUFU.RCP R7, R7 ;  /* 0x0000000700077308 */ /* 0x000e220000001000 */
[----:B------:R-:W-:Y:S01]  /*1450*/  FMUL R18, R32, R32 ;  /* 0x0000002020127220 */ /* 0x000fe20000400000 */
[----:B------:R-:W-:Y:S01]  /*1460*/  FSETP.NEU.AND P0, PT, R6, RZ, PT ;  /* 0x000000ff0600720b */ /* 0x000fe20003f0d000 */
[----:B------:R-:W-:Y:S01]  /*1470*/  @!P1 FMUL R24, R24, 16777216 ;  /* 0x4b80000018189820 */ /* 0x000fe20000400000 */
[----:B------:R-:W-:Y:S01]  /*1480*/  FSEL R5, R5, RZ, P3 ;  /* 0x000000ff05057208 */ /* 0x000fe20001800000 */
[----:B------:R-:W-:Y:S01]  /*1490*/  FMUL R18, R17, R18 ;  /* 0x0000001211127220 */ /* 0x000fe20000400000 */
[----:B------:R-:W-:Y:S01]  /*14a0*/  FSETP.NEU.AND P1, PT, R3, RZ, PT ;  /* 0x000000ff0300720b */ /* 0x000fe20003f2d000 */
[----:B--2---:R-:W-:Y:S01]  /*14b0*/  FMUL R9, R9, R20 ;  /* 0x0000001409097220 */ /* 0x004fe20000400000 */
[----:B------:R-:W-:Y:S01]  /*14c0*/  IADD3 R2, P3, R2, c[0x0][0x168], RZ ;  /* 0x00005a0002027a10 */ /* 0x000fe20007f7e0ff */
[----:B------:R-:W-:Y:S01]  /*14d0*/  FFMA R29, R32, R5, R29 ;  /* 0x00000005201d7223 */ /* 0x000fe2000000001d */
[----:B------:R-:W-:Y:S01]  /*14e0*/  FFMA R5, R5, R18, R22 ;  /* 0x0000001205057223 */ /* 0x000fe20000000016 */
[----:B------:R-:W-:Y:S01]  /*14f0*/  IMAD.MOV.U32 R22, RZ, RZ, -0x8 ;  /* 0xfffffff8ff167424 */ /* 0x000fe200078e00ff */
[----:B------:R-:W-:Y:S01]  /*1500*/  FSEL R9, R9, RZ, P0 ;  /* 0x000000ff09097208 */ /* 0x000fe20000000000 */
[----:B------:R-:W-:Y:S01]  /*1510*/  FADD R26, R26, -R29 ;  /* 0x8000001d1a1a7221 */ /* 0x000fe20000000000 */
[----:B-1----:R-:W-:Y:S01]  /*1520*/  FADD R11, R3, R10 ;  /* 0x0000000a030b7221 */ /* 0x002fe20000000000 */
[----:B------:R-:W-:Y:S01]  /*1530*/  FADD R14, R14, R5 ;  /* 0x000000050e0e7221 */ /* 0x000fe20000000000 */
[----:B0-----:R-:W-:Y:S01]  /*1540*/  FMUL R7, R7, R24 ;  /* 0x0000001807077220 */ /* 0x001fe20000400000 */
[C---:B------:R-:W-:Y:S01]  /*1550*/  FMUL R5, R26.reuse, R26 ;  /* 0x0000001a1a057220 */ /* 0x040fe20000400000 */
[----:B------:R-:W-:Y:S01]  /*1560*/  FFMA R21, R26, R9, R29 ;  /* 0x000000091a157223 */ /* 0x000fe2000000001d */
[----:B------:R-:W-:Y:S01]  /*1570*/  FSETP.GT.AND P0, PT, |R11|, 8.50705917302346158658e+37, PT ;  /* 0x7e8000000b00780b */ /* 0x000fe20003f04200 */
[----:B------:R-:W-:Y:S01]  /*1580*/  IMAD.MOV.U32 R20, RZ, RZ, -0x1 ;  /* 0xffffffffff147424 */ /* 0x000fe200078e00ff */
[----:B------:R-:W-:Y:S01]  /*1590*/  FMUL R5, R8, R5 ;  /* 0x0000000508057220 */ /* 0x000fe20000400000 */
[----:B------:R-:W-:Y:S01]  /*15a0*/  FSEL R7, R7, RZ, P1 ;  /* 0x000000ff07077208 */ /* 0x000fe20000800000 */
[--C-:B------:R-:W-:Y:S01]  /*15b0*/  FADD R28, R28, -R21.reuse ;  /* 0x800000151c1c7221 */ /* 0x100fe20000000000 */
[----:B------:R-:W-:Y:S01]  /*15c0*/  FSETP.GEU.AND P2, PT, |R11|, 1.175494350822287508e-38, PT ;  /* 0x008000000b00780b */ /* 0x000fe20003f4e200 */
[----:B------:R-:W-:Y:S01]  /*15d0*/  FFMA R5, R9, R5, R14 ;  /* 0x0000000509057223 */ /* 0x000fe2000000000e */
[----:B------:R-:W-:Y:S01]  /*15e0*/  FSETP.NEU.AND P1, PT, R11, RZ, PT ;  /* 0x000000ff0b00720b */ /* 0x000fe20003f2d000 */
[C---:B------:R-:W-:Y:S01]  /*15f0*/  FMUL R9, R28.reuse, R28 ;  /* 0x0000001c1c097220 */ /* 0x040fe20000400000 */
[----:B------:R-:W-:Y:S01]  /*1600*/  FFMA R21, R28, R7, R21 ;  /* 0x000000071c157223 */ /* 0x000fe20000000015 */
[----:B------:R-:W-:-:S02]  /*1610*/  FADD R16, R16, R5 ;  /* 0x0000000510107221 */ /* 0x000fc40000000000 */
[----:B------:R-:W-:Y:S01]  /*1620*/  FMUL R9, R6, R9 ;  /* 0x0000000906097220 */ /* 0x000fe20000400000 */
[----:B------:R-:W-:Y:S01]  /*1630*/  @P0 FMUL R11, R11, 0.25 ;  /* 0x3e8000000b0b0820 */ /* 0x000fe20000400000 */
[----:B------:R-:W0:Y:S01]  /*1640*/  SHFL.BFLY PT, R8, R21, 0x1, 0x1f ;  /* 0x0c201f0015087f89 */ /* 0x000e2200000e0000 */
[----:B------:R-:W-:Y:S01]  /*1650*/  @P0 FMUL R10, R10, 0.25 ;  /* 0x3e8000000a0a0820 */ /* 0x000fe20000400000 */
[----:B------:R-:W-:Y:S01]  /*1660*/  FFMA R9, R7, R9, R16 ;  /* 0x0000000907097223 */ /* 0x000fe20000000010 */
[----:B------:R-:W-:Y:S01]  /*1670*/  MOV R16, 0x3aaaaaab ;  /* 0x3aaaaaab00107802 */ /* 0x000fe20000000f00 */
[----:B------:R-:W-:Y:S01]  /*1680*/  @!P2 FMUL R11, R11, 16777216 ;  /* 0x4b8000000b0ba820 */ /* 0x000fe20000400000 */
[----:B------:R-:W1:Y:S01]  /*1690*/  S2R R7, SR_TID.X ;  /* 0x0000000000077919 */ /* 0x000e620000002100 */
[----:B------:R-:W-:-:S03]  /*16a0*/  @!P2 FMUL R10, R10, 16777216 ;  /* 0x4b8000000a0aa820 */ /* 0x000fc60000400000 */
[----:B------:R-:W2:Y:S01]  /*16b0*/  SHFL.BFLY PT, R6, R9, 0x1, 0x1f ;  /* 0x0c201f0009067f89 */ /* 0x000ea200000e0000 */
[----:B------:R-:W3:Y:S01]  /*16c0*/  MUFU.RCP R11, R11 ;  /* 0x0000000b000b7308 */ /* 0x000ee20000001000 */
[----:B0-----:R-:W-:Y:S01]  /*16d0*/  FADD R8, -R21, R8 ;  /* 0x0000000815087221 */ /* 0x001fe20000000100 */
[----:B---3--:R-:W-:-:S03]  /*16e0*/  FMUL R10, R11, R10 ;  /* 0x0000000a0b0a7220 */ /* 0x008fc60000400000 */
[----:B------:R-:W-:Y:S01]  /*16f0*/  FMUL R14, R8, R8 ;  /* 0x00000008080e7220 */ /* 0x000fe20000400000 */
[----:B-1----:R-:W-:Y:S02]  /*1700*/  SHF.R.U32.HI R15, RZ, 0x1, R7 ;  /* 0x00000001ff0f7819 */ /* 0x002fe40000011607 */
[----:B------:R-:W-:Y:S01]  /*1710*/  FSEL R10, R10, RZ, P1 ;  /* 0x000000ff0a0a7208 */ /* 0x000fe20000800000 */
[----:B------:R-:W-:Y:S01]  /*1720*/  FMUL R14, R3, R14 ;  /* 0x0000000e030e7220 */ /* 0x000fe20000400000 */
[----:B--2---:R-:W-:Y:S01]  /*1730*/  FADD R5, R9, R6 ;  /* 0x0000000609057221 */ /* 0x004fe20000000000 */
[----:B------:R-:W-:Y:S01]  /*1740*/  SGXT.U32 R15, R15, 0x6 ;  /* 0x000000060f0f781a */ /* 0x000fe20000000000 */
[C---:B------:R-:W-:Y:S01]  /*1750*/  IMAD.SHL.U32 R3, R7.reuse, 0x4, RZ ;  /* 0x0000000407037824 */ /* 0x040fe200078e00ff */
[----:B------:R-:W-:Y:S01]  /*1760*/  LOP3.LUT R6, R7, 0x1, RZ, 0xc0, !PT ;  /* 0x0000000107067812 */ /* 0x000fe200078ec0ff */
[----:B------:R-:W-:Y:S01]  /*1770*/  FFMA R5, R10, R14, R5 ;  /* 0x0000000e0a057223 */ /* 0x000fe20000000005 */
[----:B------:R-:W-:Y:S01]  /*1780*/  IADD3 R14, P2, R4, c[0x0][0x178], RZ ;  /* 0x00005e00040e7a10 */ /* 0x000fe20007f5e0ff */
[----:B------:R-:W-:Y:S01]  /*1790*/  IMAD R15, R0, 0x40, R15 ;  /* 0x00000040000f7824 */ /* 0x000fe200078e020f */
[----:B------:R-:W-:Y:S01]  /*17a0*/  LOP3.LUT R4, R3, 0x4, RZ, 0xc0, !PT ;  /* 0x0000000403047812 */ /* 0x000fe200078ec0ff */
[----:B------:R-:W-:Y:S01]  /*17b0*/  FFMA R0, R5, R16, 9.9999997473787516356e-06 ;  /* 0x3727c5ac05007423 */ /* 0x000fe20000000010 */
[----:B------:R-:W-:Y:S01]  /*17c0*/  IMAD.WIDE.U32 R6, R6, 0x8, RZ ;  /* 0x0000000806067825 */ /* 0x000fe200078e00ff */
[----:B------:R-:W-:Y:S01]  /*17d0*/  FFMA R21, R8, R10, R21 ;  /* 0x0000000a08157223 */ /* 0x000fe20000000015 */
[----:B------:R-:W-:-:S02]  /*17e0*/  IADD3.X R23, R12, c[0x0][0x17c], RZ, P2, !PT ;  /* 0x00005f000c177a10 */ /* 0x000fc400017fe4ff */
[----:B------:R-:W-:Y:S01]  /*17f0*/  IMAD R15, R15, 0x300, R4 ;  /* 0x000003000f0f7824 */ /* 0x000fe200078e0204 */
[----:B------:R-:W0:Y:S01]  /*1800*/  MUFU.RSQ R0, R0 ;  /* 0x0000000000007308 */ /* 0x000e220000001400 */
[C---:B------:R-:W-:Y:S02]  /*1810*/  IADD3 R18, P0, R6.reuse, c[0x0][0x188], RZ ;  /* 0x0000620006127a10 */ /* 0x040fe40007f1e0ff */
[----:B------:R-:W-:Y:S02]  /*1820*/  IADD3 R16, P1, R6, c[0x0][0x180], RZ ;  /* 0x0000600006107a10 */ /* 0x000fe40007f3e0ff */
[C---:B------:R-:W-:Y:S02]  /*1830*/  IADD3.X R19, R7.reuse, c[0x0][0x18c], RZ, P0, !PT ;  /* 0x0000630007137a10 */ /* 0x040fe400007fe4ff */
[----:B------:R-:W-:Y:S02]  /*1840*/  IADD3.X R17, R7, c[0x0][0x184], RZ, P1, !PT ;  /* 0x0000610007117a10 */ /* 0x000fe40000ffe4ff */
[----:B------:R-:W-:-:S03]  /*1850*/  IADD3.X R3, R13, c[0x0][0x16c], RZ, P3, !PT ;  /* 0x00005b000d037a10 */ /* 0x000fc60001ffe4ff */
.L_x_4:
[----:B------:R1:W2:Y:S01]  /*1860*/  LDG.E.EL.64 R8, [R16.64] ;  /* 0x0000000410087981 */ /* 0x0002a2000c2e1b00 */
[----:B------:R-:W-:Y:S01]  /*1870*/  CS2R R4, SRZ ;  /* 0x0000000000047805 */ /* 0x000fe2000001ff00 */
[----:B------:R-:W-:-:S02]  /*1880*/  CS2R R6, SRZ ;  /* 0x0000000000067805 */ /* 0x000fc4000001ff00 */
[----:B------:R3:W4:Y:S04]  /*1890*/  LDG.E.EL.64 R10, [R18.64] ;  /* 0x00000004120a7981 */ /* 0x000728000c2e1b00 */
[----:B------:R-:W-:Y:S01]  /*18a0*/  BAR.SYNC.DEFER_BLOCKING 0x0 ;  /* 0x0000000000007b1d */ /* 0x000fe20000010000 */
[----:B------:R-:W-:Y:S02]  /*18b0*/  @!P6 IMAD.MOV.U32 R12, RZ, RZ, R14 ;  /* 0x000000ffff0ce224 */ /* 0x000fe400078e000e */
[----:B------:R-:W-:-:S03]  /*18c0*/  @!P6 IMAD.MOV.U32 R13, RZ, RZ, R23 ;  /* 0x000000ffff0de224 */ /* 0x000fc600078e0017 */
[----:B------:R5:W2:Y:S04]  /*18d0*/  @!P6 LDG.E.EF.64 R4, [R2.64] ;  /* 0x000000040204e981 */ /* 0x000aa8000c0e1b00 */
[----:B------:R-:W-:Y:S06]  /*18e0*/  BAR.SYNC.DEFER_BLOCKING 0x0 ;  /* 0x0000000000007b1d */ /* 0x000fec0000010000 */
[----:B------:R-:W4:Y:S01]  /*18f0*/  @!P6 LDG.E.EF.64 R6, [R12.64] ;  /* 0x000000040c06e981 */ /* 0x000f22000c0e1b00 */
[----:B------:R-:W-:-:S02]  /*1900*/  IADD3 R14, P1, R14, 0x10, RZ ;  /* 0x000000100e0e7810 */ /* 0x000fc40007f3e0ff */
[----:B-----5:R-:W-:Y:S02]  /*1910*/  IADD3 R2, P2, R2, 0x10, RZ ;  /* 0x0000001002027810 */ /* 0x020fe40007f5e0ff */
[----:B---3--:R-:W-:Y:S02]  /*1920*/  IADD3 R18, P3, R18, 0x10, RZ ;  /* 0x0000001012127810 */ /* 0x008fe40007f7e0ff */
[----:B-1----:R-:W-:Y:S01]  /*1930*/  IADD3 R16, P4, R16, 0x10, RZ ;  /* 0x0000001010107810 */ /* 0x002fe20007f9e0ff */
[----:B------:R-:W-:Y:S02]  /*1940*/  IMAD.X R23, RZ, RZ, R23, P1 ;  /* 0x000000ffff177224 */ /* 0x000fe400008e0617 */
[----:B------:R-:W-:Y:S02]  /*1950*/  IMAD.X R3, RZ, RZ, R3, P2 ;  /* 0x000000ffff037224 */ /* 0x000fe400010e0603 */
[----:B------:R-:W-:Y:S02]  /*1960*/  IMAD.X R19, RZ, RZ, R19, P3 ;  /* 0x000000ffff137224 */ /* 0x000fe400018e0613 */
[----:B------:R-:W-:-:S02]  /*1970*/  IMAD.X R17, RZ, RZ, R17, P4 ;  /* 0x000000ffff117224 */ /* 0x000fc400020e0611 */
[----:B--2---:R-:W-:Y:S02]  /*1980*/  IMAD.U32 R24, R4, 0x10000, RZ ;  /* 0x0001000004187824 */ /* 0x004fe400078e00ff */
[----:B------:R-:W-:Y:S01]  /*1990*/  IMAD.U32 R27, R5, 0x10000, RZ ;  /* 0x00010000051b7824 */ /* 0x000fe200078e00ff */
[----:B----4-:R-:W-:Y:S01]  /*19a0*/  SHF.L.U32 R25, R6, 0x10, RZ ;  /* 0x0000001006197819 */ /* 0x010fe200000006ff */
[----:B------:R-:W-:Y:S01]  /*19b0*/  IMAD.U32 R28, R7, 0x10000, RZ ;  /* 0x00010000071c7824 */ /* 0x000fe200078e00ff */
[----:B------:R-:W-:-:S03]  /*19c0*/  PRMT R7, R4, 0x7632, R7 ;  /* 0x0000763204077816 */ /* 0x000fc60000000007 */
[--C-:B------:R-:W-:Y:S01]  /*19d0*/  FADD R26, R24, R25.reuse ;  /* 0x00000019181a7221 */ /* 0x100fe20000000000 */
[----:B------:R-:W-:Y:S01]  /*19e0*/  FADD R28, R27, R28 ;  /* 0x0000001c1b1c7221 */ /* 0x000fe20000000000 */
[----:B------:R-:W-:Y:S02]  /*19f0*/  PRMT R24, R6, 0x7632, R24 ;  /* 0x0000763206187816 */ /* 0x000fe40000000018 */
[----:B------:R-:W-:Y:S02]  /*1a00*/  PRMT R25, R5, 0x7632, R25 ;  /* 0x0000763205197816 */ /* 0x000fe40000000019 */
[----:B------:R-:W-:Y:S01]  /*1a10*/  PRMT R27, R7, 0x7632, R27 ;  /* 0x00007632071b7816 */ /* 0x000fe2000000001b */
[----:B------:R-:W-:Y:S01]  /*1a20*/  FADD R13, -R21, R26 ;  /* 0x0000001a150d7221 */ /* 0x000fe20000000100 */
[----:B------:R-:W-:Y:S01]  /*1a30*/  SHF.L.U32 R24, R24, 0x10, RZ ;  /* 0x0000001018187819 */ /* 0x000fe200000006ff */
[----:B------:R-:W-:Y:S02]  /*1a40*/  IMAD.U32 R7, R7, 0x10000, RZ ;  /* 0x0001000007077824 */ /* 0x000fe400078e00ff */
[----:B------:R-:W-:Y:S01]  /*1a50*/  IMAD.U32 R12, R25, 0x10000, RZ ;  /* 0x00010000190c7824 */ /* 0x000fe200078e00ff */
[----:B0-----:R-:W-:Y:S01]  /*1a60*/  FMUL R13, R0, R13 ;  /* 0x0000000d000d7220 */ /* 0x001fe20000400000 */
[----:B------:R-:W-:-:S02]  /*1a70*/  IMAD.U32 R27, R27, 0x10000, RZ ;  /* 0x000100001b1b7824 */ /* 0x000fc400078e00ff */
[----:B------:R-:W-:Y:S02]  /*1a80*/  IMAD.U32 R5, R8, 0x10000, RZ ;  /* 0x0001000008057824 */ /* 0x000fe400078e00ff */
[----:B------:R-:W-:Y:S01]  /*1a90*/  IMAD.U32 R6, R10, 0x10000, RZ ;  /* 0x000100000a067824 */ /* 0x000fe200078e00ff */
[----:B------:R-:W-:Y:S01]  /*1aa0*/  FADD R24, R7, R24 ;  /* 0x0000001807187221 */ /* 0x000fe20000000000 */
[----:B------:R-:W-:Y:S01]  /*1ab0*/  FADD R12, R12, R27 ;  /* 0x0000001b0c0c7221 */ /* 0x000fe20000000000 */
[----:B------:R-:W-:Y:S01]  /*1ac0*/  IMAD.U32 R4, R9, 0x10000, RZ ;  /* 0x0001000009047824 */ /* 0x000fe200078e00ff */
[----:B------:R-:W-:Y:S01]  /*1ad0*/  FFMA R5, R5, R13, R6 ;  /* 0x0000000d05057223 */ /* 0x000fe20000000006 */
[----:B------:R-:W-:Y:S01]  /*1ae0*/  IMAD.U32 R25, R11, 0x10000, RZ ;  /* 0x000100000b197824 */ /* 0x000fe200078e00ff */
[----:B------:R-:W-:Y:S02]  /*1af0*/  PRMT R8, R8, 0x7632, R8 ;  /* 0x0000763208087816 */ /* 0x000fe40000000008 */
[----:B------:R-:W-:Y:S01]  /*1b00*/  PRMT R6, R9, 0x7632, R6 ;  /* 0x0000763209067816 */ /* 0x000fe20000000006 */
[C---:B------:R-:W-:Y:S01]  /*1b10*/  FADD R9, -R21.reuse, R24 ;  /* 0x0000001815097221 */ /* 0x040fe20000000100 */
[----:B------:R-:W-:Y:S01]  /*1b20*/  PRMT R10, R10, 0x7632, R10 ;  /* 0x000076320a0a7816 */ /* 0x000fe2000000000a */
[----:B------:R-:W-:Y:S01]  /*1b30*/  FADD R29, -R21, R28 ;  /* 0x0000001c151d7221 */ /* 0x000fe20000000100 */
[----:B------:R-:W-:Y:S01]  /*1b40*/  PRMT R11, R11, 0x7632, R11 ;  /* 0x000076320b0b7816 */ /* 0x000fe2000000000b */
[----:B------:R-:W-:Y:S01]  /*1b50*/  FADD R13, -R21, R12 ;  /* 0x0000000c150d7221 */ /* 0x000fe20000000100 */
[----:B------:R-:W-:Y:S01]  /*1b60*/  IMAD.U32 R8, R8, 0x10000, RZ ;  /* 0x0001000008087824 */ /* 0x000fe200078e00ff */
[----:B------:R-:W-:Y:S01]  /*1b70*/  FMUL R9, R0, R9 ;  /* 0x0000000900097220 */ /* 0x000fe20000400000 */
[----:B------:R-:W-:Y:S01]  /*1b80*/  IMAD.U32 R7, R10, 0x10000, RZ ;  /* 0x000100000a077824 */ /* 0x000fe200078e00ff */
[----:B------:R-:W-:Y:S01]  /*1b90*/  FMUL R29, R0, R29 ;  /* 0x0000001d001d7220 */ /* 0x000fe20000400000 */
[----:B------:R-:W-:Y:S01]  /*1ba0*/  IMAD.U32 R10, R6, 0x10000, RZ ;  /* 0x00010000060a7824 */ /* 0x000fe200078e00ff */
[----:B------:R-:W-:Y:S01]  /*1bb0*/  FMUL R13, R0, R13 ;  /* 0x0000000d000d7220 */ /* 0x000fe20000400000 */
[----:B------:R-:W-:Y:S01]  /*1bc0*/  IMAD.U32 R11, R11, 0x10000, RZ ;  /* 0x000100000b0b7824 */ /* 0x000fe200078e00ff */
[----:B------:R-:W-:Y:S01]  /*1bd0*/  FFMA R6, R8, R9, R7 ;  /* 0x0000000908067223 */ /* 0x000fe20000000007 */
[----:B------:R-:W-:Y:S01]  /*1be0*/  FFMA R4, R4, R29, R25 ;  /* 0x0000001d04047223 */ /* 0x000fe20000000019 */
[----:B------:R-:W-:Y:S01]  /*1bf0*/  IADD3 R8, R15, 0x8, R22 ;  /* 0x000000080f087810 */ /* 0x000fe20007ffe016 */
[----:B------:R-:W-:Y:S01]  /*1c00*/  FFMA R7, R10, R13, R11 ;  /* 0x0000000d0a077223 */ /* 0x000fe2000000000b */
[----:B------:R-:W-:Y:S01]  /*1c10*/  IMAD.MOV.U32 R9, RZ, RZ, 0x2 ;  /* 0x00000002ff097424 */ /* 0x000fe200078e00ff */
[----:B------:R-:W-:-:S02]  /*1c20*/  F2FP.BF16.PACK_AB R6, R6, R5 ;  /* 0x000000050606723e */ /* 0x000fc400000010ff */
[----:B------:R-:W-:Y:S01]  /*1c30*/  IADD3 R22, P0, R22, 0x8, RZ ;  /* 0x0000000816167810 */ /* 0x000fe20007f1e0ff */
[----:B------:R-:W-:Y:S01]  /*1c40*/  IMAD.WIDE R8, R8, R9, c[0x0][0x190] ;  /* 0x0000640008087625 */ /* 0x000fe200078e0209 */
[----:B------:R-:W-:Y:S02]  /*1c50*/  F2FP.BF16.PACK_AB R7, R7, R4 ;  /* 0x000000040707723e */ /* 0x000fe400000010ff */
[----:B------:R-:W-:Y:S02]  /*1c60*/  IADD3.X R20, RZ, R20, RZ, P0, !PT ;  /* 0x00000014ff147210 */ /* 0x000fe400007fe4ff */
[----:B------:R-:W-:Y:S01]  /*1c70*/  ISETP.GE.U32.AND P0, PT, R22, 0x2f8, PT ;  /* 0x000002f81600780c */ /* 0x000fe20003f06070 */
[----:B------:R0:W-:Y:S03]  /*1c80*/  @!P6 STG.E.64 [R8.64], R6 ;  /* 0x000000060800e986 */ /* 0x0001e6000c101b04 */
[----:B------:R-:W-:-:S13]  /*1c90*/  ISETP.GE.U32.AND.EX P0, PT, R20, RZ, PT, P0 ;  /* 0x000000ff1400720c */ /* 0x000fda0003f06100 */
[----:B0-----:R-:W-:Y:S05]  /*1ca0*/  @!P0 BRA `(.L_x_4) ;  /* 0xfffffbb000008947 */ /* 0x001fea000383ffff */
[----:B------:R-:W-:Y:S05]  /*1cb0*/  EXIT ;  /* 0x000000000000794d */ /* 0x000fea0003800000 */
.L_x_1:
[----:B------:R-:W-:Y:S01]  /*1cc0*/  MOV R0, 0x0 ;  /* 0x0000000000007802 */ /* 0x000fe20000000f00 */
[----:B------:R-:W-:Y:S01]  /*1cd0*/  IMAD.MOV.U32 R4, RZ, RZ, c[0x4][0x18] ;  /* 0x01000600ff047624 */ /* 0x000fe200078e00ff */
[----:B------:R-:W-:Y:S01]  /*1ce0*/  MOV R7, c[0x4][0x14] ;  /* 0x0100050000077a02 */ /* 0x000fe20000000f00 */
[----:B------:R-:W-:Y:S01]  /*1cf0*/  IMAD.MOV.U32 R5, RZ, RZ, c[0x4][0x1c] ;  /* 0x01000700ff057624 */ /* 0x000fe200078e00ff */
[----:B------:R1:W2:Y:S01]  /*1d00*/  LDC.64 R2, c[0x4][R0] ;  /* 0x0100000000027b82 */ /* 0x0002a20000000a00 */
[----:B------:R-:W-:Y:S02]  /*1d10*/  IMAD.MOV.U32 R6, RZ, RZ, c[0x4][0x10] ;  /* 0x01000400ff067624 */ /* 0x000fe400078e00ff */
[----:B------:R-:W-:Y:S02]  /*1d20*/  IMAD.MOV.U32 R8, RZ, RZ, 0x32 ;  /* 0x00000032ff087424 */ /* 0x000fe400078e00ff */
[----:B-----5:R-:W-:Y:S02]  /*1d30*/  IMAD.MOV.U32 R10, RZ, RZ, c[0x4][0x8] ;  /* 0x01000200ff0a7624 */ /* 0x020fe400078e00ff */
[----:B------:R-:W-:-:S02]  /*1d40*/  IMAD.MOV.U32 R11, RZ, RZ, c[0x4][0xc] ;  /* 0x01000300ff0b7624 */ /* 0x000fc400078e00ff */
[----:B------:R-:W-:Y:S02]  /*1d50*/  IMAD.MOV.U32 R12, RZ, RZ, 0x1 ;  /* 0x00000001ff0c7424 */ /* 0x000fe400078e00ff */
[----:B------:R-:W-:Y:S02]  /*1d60*/  IMAD.MOV.U32 R13, RZ, RZ, RZ ;  /* 0x000000ffff0d7224 */ /* 0x000fe400078e00ff */
[----:B01----:R-:W-:Y:S01]  /*1d70*/  LEPC R14 ;  /* 0x00000000000e734e */ /* 0x003fe20000000000 */
[----:B------:R-:W-:Y:S02]  /*1d80*/  MOV R9, 0x1df0 ;  /* 0x00001df000097802 */ /* 0x000fe40000000f00 */
[----:B------:R-:W-:Y:S02]  /*1d90*/  MOV R20, 0x1d70 ;  /* 0x00001d7000147802 */ /* 0x000fe40000000f00 */
[----:B------:R-:W-:Y:S02]  /*1da0*/  MOV R21, 0x0 ;  /* 0x0000000000157802 */ /* 0x000fe40000000f00 */
[----:B------:R-:W-:Y:S02]  /*1db0*/  MOV R0, 0x0 ;  /* 0x0000000000007802 */ /* 0x000fe40000000f00 */
[----:B------:R-:W-:-:S04]  /*1dc0*/  IADD3 R20, P0, P1, -R20, R9, R14 ;  /* 0x0000000914147210 */ /* 0x000fc8000791e10e */
[----:B------:R-:W-:-:S04]  /*1dd0*/  IADD3.X R21, ~R0, R21, R15, P0, P1 ;  /* 0x0000001500157210 */ /* 0x000fc800007e250f */
[----:B--2---:R-:W-:Y:S05]  /*1de0*/  CALL.ABS.NOINC R2 ;  /* 0x0000000002007343 */ /* 0x004fea0003c00000 */
.L_x_0:
[----:B0-----:R-:W-:Y:S01]  /*1df0*/  MOV R0, 0x0 ;  /* 0x0000000000007802 */ /* 0x001fe20000000f00 */
[----:B------:R-:W-:Y:S01]  /*1e00*/  IMAD.MOV.U32 R4, RZ, RZ, c[0x4][0x30] ;  /* 0x01000c00ff047624 */ /* 0x000fe200078e00ff */
[----:B------:R-:W-:Y:S01]  /*1e10*/  MOV R6, c[0x4][0x28] ;  /* 0x01000a0000067a02 */ /* 0x000fe20000000f00 */
[----:B------:R-:W-:Y:S01]  /*1e20*/  IMAD.MOV.U32 R5, RZ, RZ, c[0x4][0x34] ;  /* 0x01000d00ff057624 */ /* 0x000fe200078e00ff */
[----:B-----5:R0:W1:Y:S01]  /*1e30*/  LDC.64 R2, c[0x4][R0] ;  /* 0x0100000000027b82 */ /* 0x0200620000000a00 */
[----:B------:R-:W-:Y:S02]  /*1e40*/  IMAD.MOV.U32 R7, RZ, RZ, c[0x4][0x2c] ;  /* 0x01000b00ff077624 */ /* 0x000fe400078e00ff */
[----:B------:R-:W-:Y:S02]  /*1e50*/  IMAD.MOV.U32 R8, RZ, RZ, 0x2c ;  /* 0x0000002cff087424 */ /* 0x000fe400078e00ff */
[----:B------:R-:W-:Y:S02]  /*1e60*/  IMAD.MOV.U32 R10, RZ, RZ, c[0x4][0x20] ;  /* 0x01000800ff0a7624 */ /* 0x000fe400078e00ff */
[----:B------:R-:W-:-:S02]  /*1e70*/  IMAD.MOV.U32 R11, RZ, RZ, c[0x4][0x24] ;  /* 0x01000900ff0b7624 */ /* 0x000fc400078e00ff */
[----:B------:R-:W-:Y:S02]  /*1e80*/  IMAD.MOV.U32 R12, RZ, RZ, 0x1 ;  /* 0x00000001ff0c7424 */ /* 0x000fe400078e00ff */
[----:B------:R-:W-:Y:S02]  /*1e90*/  IMAD.MOV.U32 R13, RZ, RZ, RZ ;  /* 0x000000ffff0d7224 */ /* 0x000fe400078e00ff */
[----:B0-----:R-:W-:Y:S01]  /*1ea0*/  LEPC R14 ;  /* 0x00000000000e734e */ /* 0x001fe20000000000 */
[----:B------:R-:W-:Y:S02]  /*1eb0*/  MOV R9, 0x1f20 ;  /* 0x00001f2000097802 */ /* 0x000fe40000000f00 */
[----:B------:R-:W-:Y:S02]  /*1ec0*/  MOV R20, 0x1ea0 ;  /* 0x00001ea000147802 */ /* 0x000fe40000000f00 */
[----:B------:R-:W-:Y:S02]  /*1ed0*/  MOV R21, 0x0 ;  /* 0x0000000000157802 */ /* 0x000fe40000000f00 */
[----:B------:R-:W-:Y:S02]  /*1ee0*/  MOV R0, 0x0 ;  /* 0x0000000000007802 */ /* 0x000fe40000000f00 */
[----:B------:R-:W-:-:S04]  /*1ef0*/  IADD3 R20, P0, P1, -R20, R9, R14 ;  /* 0x0000000914147210 */ /* 0x000fc8000791e10e */
[----:B------:R-:W-:-:S04]  /*1f00*/  IADD3.X R21, ~R0, R21, R15, P0, P1 ;  /* 0x0000001500157210 */ /* 0x000fc800007e250f */
[----:B-1----:R-:W-:Y:S05]  /*1f10*/  CALL.ABS.NOINC R2 ;  /* 0x0000000002007343 */ /* 0x002fea0003c00000 */
.L_x_5:
[----:B------:R-:W-:-:S00]  /*1f20*/  BRA `(.L_x_5) ;  /* 0xfffffff000007947 */ /* 0x000fc0000383ffff */
[----:B------:R-:W-:-:S00]  /*1f30*/  NOP ;  /* 0x0000000000007918 */ /* 0x000fc00000000000 */
        /* <DEDUP_REMOVED lines=12> */
.L_x_6:


//--------------------- .nv.global.init           --------------------------
	.section	.nv.global.init,"aw",@progbits
.nv.global.init:
	.type		assertFunc_1,@object
	.size		assertFunc_1,(assertFunc_0 - assertFunc_1)
assertFunc_1:
        /*0000*/ 	.byte	0x75, 0x6e, 0x6b, 0x6e, 0x6f, 0x77, 0x6e, 0x00
	.type		assertFunc_0,@object
	.size		assertFunc_0,(_$_str - assertFunc_0)
assertFunc_0:
        /*0008*/ 	.byte	0x75, 0x6e, 0x6b, 0x6e, 0x6f, 0x77, 0x6e, 0x00
	.type		_$_str,@object
	.size		_$_str,(assertMessage_1 - _$_str)
_$_str:
        /*0010*/ 	.byte	0x5f, 0x5f, 0x43, 0x55, 0x44, 0x41, 0x5f, 0x46, 0x54, 0x5a, 0x00
	.type		assertMessage_1,@object
	.size		assertMessage_1,(assertMessage_0 - assertMessage_1)
assertMessage_1:
        /*001b*/ 	.byte	0x69, 0x6e, 0x64, 0x65, 0x78, 0x20, 0x6f, 0x75, 0x74, 0x20, 0x6f, 0x66, 0x20, 0x62, 0x6f, 0x75
        /*002b*/ 	.byte	0x6e, 0x64, 0x73, 0x3a, 0x20, 0x30, 0x20, 0x3c, 0x3d, 0x20, 0x74, 0x6d, 0x70, 0x31, 0x31, 0x20
        /*003b*/ 	.byte	0x3c, 0x20, 0x37, 0x37, 0x00
	.type		assertMessage_0,@object
	.size		assertMessage_0,(assertFile_0 - assertMessage_0)
assertMessage_0:
        /*0040*/ 	.byte	0x69, 0x6e, 0x64, 0x65, 0x78, 0x20, 0x6f, 0x75, 0x74, 0x20, 0x6f, 0x66, 0x20, 0x62, 0x6f, 0x75
        /*0050*/ 	.byte	0x6e, 0x64, 0x73, 0x3a, 0x20, 0x30, 0x20, 0x3c, 0x3d, 0x20, 0x74, 0x6d, 0x70, 0x34, 0x20, 0x3c
        /*0060*/ 	.byte	0x20, 0x34, 0x39, 0x34, 0x30, 0x38, 0x00
	.type		assertFile_0,@object
	.size		assertFile_0,(assertFile_1 - assertFile_0)
assertFile_0:
        /*0067*/ 	.byte	0x2f, 0x74, 0x6d, 0x70, 0x2f, 0x74, 0x6f, 0x72, 0x63, 0x68, 0x69, 0x6e, 0x64, 0x75, 0x63, 0x74
        /*0077*/ 	.byte	0x6f, 0x72, 0x5f, 0x72, 0x6f, 0x6f, 0x74, 0x2f, 0x33, 0x77, 0x2f, 0x63, 0x33, 0x77, 0x63, 0x6a
        /*0087*/ 	.byte	0x72, 0x75, 0x75, 0x35, 0x63, 0x6e, 0x77, 0x70, 0x75, 0x7a, 0x75, 0x70, 0x34, 0x6e, 0x61, 0x62
        /*0097*/ 	.byte	0x35, 0x37, 0x7a, 0x76, 0x6b, 0x71, 0x69, 0x6e, 0x76, 0x37, 0x64, 0x76, 0x32, 0x79, 0x36, 0x69
        /*00a7*/ 	.byte	0x33, 0x68, 0x6e, 0x76, 0x74, 0x37, 0x63, 0x36, 0x72, 0x78, 0x36, 0x34, 0x67, 0x75, 0x74, 0x2e
        /*00b7*/ 	.byte	0x70, 0x79, 0x00
	.type		assertFile_1,@object
	.size		assertFile_1,(.L_1 - assertFile_1)
assertFile_1:
        /*00ba*/ 	.byte	0x2f, 0x74, 0x6d, 0x70, 0x2f, 0x74, 0x6f, 0x72, 0x63, 0x68, 0x69, 0x6e, 0x64, 0x75, 0x63, 0x74
        /*00ca*/ 	.byte	0x6f, 0x72, 0x5f, 0x72, 0x6f, 0x6f, 0x74, 0x2f, 0x33, 0x77, 0x2f, 0x63, 0x33, 0x77, 0x63, 0x6a
        /*00da*/ 	.byte	0x72, 0x75, 0x75, 0x35, 0x63, 0x6e, 0x77, 0x70, 0x75, 0x7a, 0x75, 0x70, 0x34, 0x6e, 0x61, 0x62
        /*00ea*/ 	.byte	0x35, 0x37, 0x7a, 0x76, 0x6b, 0x71, 0x69, 0x6e, 0x76, 0x37, 0x64, 0x76, 0x32, 0x79, 0x36, 0x69
        /*00fa*/ 	.byte	0x33, 0x68, 0x6e, 0x76, 0x74, 0x37, 0x63, 0x36, 0x72, 0x78, 0x36, 0x34, 0x67, 0x75, 0x74, 0x2e
        /*010a*/ 	.byte	0x70, 0x79, 0x00
.L_1:


//--------------------- SYMBOLS --------------------------

	.type		__assertfail,@function
